	.target	sm_90a

	.elftype	@"ET_EXEC"


//--------------------- .note.nv.tkinfo           --------------------------
	.section	.note.nv.tkinfo,"",@"SHT_NOTE"
	.sectionflags	@"SHF_NOTE_NV_TKINFO"
	.tkinfo
        /*0018*/ 	.word	0x00000002
        /*0030*/ 	.string	""
        /*0030*/ 	.string	"ptxas"
        /*0030*/ 	.string	"Cuda compilation tools, release 13.0, V13.0.88"
        /*0030*/ 	.string	"Build cuda_13.0.r13.0/compiler.36424714_0"
        /*0030*/ 	.string	"-v  -suppress-debug-info  -lineinfo  -arch sm_90a "



//--------------------- .note.nv.cuinfo           --------------------------
	.section	.note.nv.cuinfo,"",@"SHT_NOTE"
	.sectionflags	@"SHF_NOTE_NV_CUINFO"
        /*0018*/ 	.short	0x0002
        /*001a*/ 	.short	0x005a
        /*001c*/ 	.short	0x0082
	.zero		2


//--------------------- .nv.info                  --------------------------
	.section	.nv.info,"",@"SHT_CUDA_INFO"
	.align	4


	//----- nvinfo : EIATTR_REGCOUNT
	.align		4
        /*0000*/ 	.byte	0x04, 0x2f
        /*0002*/ 	.short	(.L_1 - .L_0)
	.align		4
.L_0:
        /*0004*/ 	.word	index@(gluon_wgmma)
        /*0008*/ 	.word	0x000000ff


	//----- nvinfo : EIATTR_FRAME_SIZE
	.align		4
.L_1:
        /*000c*/ 	.byte	0x04, 0x11
        /*000e*/ 	.short	(.L_3 - .L_2)
	.align		4
.L_2:
        /*0010*/ 	.word	index@(gluon_wgmma)
        /*0014*/ 	.word	0x000008d8


	//----- nvinfo : EIATTR_MIN_STACK_SIZE
	.align		4
.L_3:
        /*0018*/ 	.byte	0x04, 0x12
        /*001a*/ 	.short	(.L_5 - .L_4)
	.align		4
.L_4:
        /*001c*/ 	.word	index@(gluon_wgmma)
        /*0020*/ 	.word	0x000008d8
.L_5:


//--------------------- .nv.compat                --------------------------
	.section	.nv.compat,"",@"SHT_CUDA_COMPAT_INFO"
	.align	4
        /*0000*/ 	.byte	0x02, 0x09, 0x01, 0x00, 0x02, 0x02, 0x04, 0x00, 0x02, 0x05, 0x05, 0x00, 0x03, 0x07, 0x01, 0x01
        /*0010*/ 	.byte	0x02, 0x03, 0x03, 0x00, 0x02, 0x06, 0x01, 0x00, 0x04, 0x0b, 0x08, 0x00, 0x00, 0x00, 0x00, 0x00
        /*0020*/ 	.byte	0x00, 0x00, 0x00, 0x00


//--------------------- .nv.info.gluon_wgmma      --------------------------
	.section	.nv.info.gluon_wgmma,"",@"SHT_CUDA_INFO"
	.sectionflags	@""
	.align	4


	//----- nvinfo : EIATTR_CUDA_API_VERSION
	.align		4
        /*0000*/ 	.byte	0x04, 0x37
        /*0002*/ 	.short	(.L_7 - .L_6)
.L_6:
        /*0004*/ 	.word	0x00000082


	//----- nvinfo : EIATTR_KPARAM_INFO
	.align		4
.L_7:
        /*0008*/ 	.byte	0x04, 0x17
        /*000a*/ 	.short	(.L_9 - .L_8)
.L_8:
        /*000c*/ 	.word	0x00000000
        /*0010*/ 	.short	0x000a
        /*0012*/ 	.short	0x0048
        /*0014*/ 	.byte	0x00, 0xf4, 0x21, 0x00


	//----- nvinfo : EIATTR_KPARAM_INFO
	.align		4
.L_9:
        /*0018*/ 	.byte	0x04, 0x17
        /*001a*/ 	.short	(.L_11 - .L_10)
.L_10:
        /*001c*/ 	.word	0x00000000
        /*0020*/ 	.short	0x0009
        /*0022*/ 	.short	0x0040
        /*0024*/ 	.byte	0x00, 0xf4, 0x21, 0x00


	//----- nvinfo : EIATTR_KPARAM_INFO
	.align		4
.L_11:
        /*0028*/ 	.byte	0x04, 0x17
        /*002a*/ 	.short	(.L_13 - .L_12)
.L_12:
        /*002c*/ 	.word	0x00000000
        /*0030*/ 	.short	0x0008
        /*0032*/ 	.short	0x0038
        /*0034*/ 	.byte	0x00, 0xf0, 0x21, 0x00


	//----- nvinfo : EIATTR_KPARAM_INFO
	.align		4
.L_13:
        /*0038*/ 	.byte	0x04, 0x17
        /*003a*/ 	.short	(.L_15 - .L_14)
.L_14:
        /*003c*/ 	.word	0x00000000
        /*0040*/ 	.short	0x0007
        /*0042*/ 	.short	0x0030
        /*0044*/ 	.byte	0x00, 0xf0, 0x21, 0x00


	//----- nvinfo : EIATTR_KPARAM_INFO
	.align		4
.L_15:
        /*0048*/ 	.byte	0x04, 0x17
        /*004a*/ 	.short	(.L_17 - .L_16)
.L_16:
        /*004c*/ 	.word	0x00000000
        /*0050*/ 	.short	0x0006
        /*0052*/ 	.short	0x0028
        /*0054*/ 	.byte	0x00, 0xf0, 0x21, 0x00


	//----- nvinfo : EIATTR_KPARAM_INFO
	.align		4
.L_17:
        /*0058*/ 	.byte	0x04, 0x17
        /*005a*/ 	.short	(.L_19 - .L_18)
.L_18:
        /*005c*/ 	.word	0x00000000
        /*0060*/ 	.short	0x0005
        /*0062*/ 	.short	0x0020
        /*0064*/ 	.byte	0x00, 0xf0, 0x11, 0x00


	//----- nvinfo : EIATTR_KPARAM_INFO
	.align		4
.L_19:
        /*0068*/ 	.byte	0x04, 0x17
        /*006a*/ 	.short	(.L_21 - .L_20)
.L_20:
        /*006c*/ 	.word	0x00000000
        /*0070*/ 	.short	0x0004
        /*0072*/ 	.short	0x001c
        /*0074*/ 	.byte	0x00, 0xf0, 0x11, 0x00


	//----- nvinfo : EIATTR_KPARAM_INFO
	.align		4
.L_21:
        /*0078*/ 	.byte	0x04, 0x17
        /*007a*/ 	.short	(.L_23 - .L_22)
.L_22:
        /*007c*/ 	.word	0x00000000
        /*0080*/ 	.short	0x0003
        /*0082*/ 	.short	0x0018
        /*0084*/ 	.byte	0x00, 0xf0, 0x11, 0x00


	//----- nvinfo : EIATTR_KPARAM_INFO
	.align		4
.L_23:
        /*0088*/ 	.byte	0x04, 0x17
        /*008a*/ 	.short	(.L_25 - .L_24)
.L_24:
        /*008c*/ 	.word	0x00000000
        /*0090*/ 	.short	0x0002
        /*0092*/ 	.short	0x0010
        /*0094*/ 	.byte	0x00, 0xf4, 0x21, 0x00


	//----- nvinfo : EIATTR_KPARAM_INFO
	.align		4
.L_25:
        /*0098*/ 	.byte	0x04, 0x17
        /*009a*/ 	.short	(.L_27 - .L_26)
.L_26:
        /*009c*/ 	.word	0x00000000
        /*00a0*/ 	.short	0x0001
        /*00a2*/ 	.short	0x0008
        /*00a4*/ 	.byte	0x00, 0xf4, 0x21, 0x00


	//----- nvinfo : EIATTR_KPARAM_INFO
	.align		4
.L_27:
        /*00a8*/ 	.byte	0x04, 0x17
        /*00aa*/ 	.short	(.L_29 - .L_28)
.L_28:
        /*00ac*/ 	.word	0x00000000
        /*00b0*/ 	.short	0x0000
        /*00b2*/ 	.short	0x0000
        /*00b4*/ 	.byte	0x00, 0xf4, 0x21, 0x00


	//----- nvinfo : EIATTR_SPARSE_MMA_MASK
	.align		4
.L_29:
        /*00b8*/ 	.byte	0x03, 0x50
        /*00ba*/ 	.short	0x0000


	//----- nvinfo : EIATTR_MAXREG_COUNT
	.align		4
        /*00bc*/ 	.byte	0x03, 0x1b
        /*00be*/ 	.short	0x00ff


	//----- nvinfo : EIATTR_NUM_BARRIERS
	.align		4
        /*00c0*/ 	.byte	0x02, 0x4c
        /*00c2*/ 	.byte	0x01
	.zero		1


	//----- nvinfo : EIATTR_ANNOTATIONS
	.align		4
        /*00c4*/ 	.byte	0x04, 0x55
        /*00c6*/ 	.short	(.L_31 - .L_30)


	//   ....[0]....
.L_30:
        /*00c8*/ 	.word	0x00000001
        /*00cc*/ 	.byte	0x50, 0x11, 0x00, 0x00, 0x01, 0x00, 0x00, 0x00, 0xa0, 0x12, 0x00, 0x00, 0x01, 0x00, 0x00, 0x00
        /* <DEDUP_REMOVED lines=977> */
        /*3dec*/ 	.byte	0x50, 0xb9, 0x00, 0x00, 0x01, 0x00, 0x00, 0x00, 0x60, 0xb9, 0x00, 0x00


	//----- nvinfo : EIATTR_MERCURY_ISA_VERSION
	.align		4
.L_31:
        /*3df8*/ 	.byte	0x03, 0x5f
        /*3dfa*/ 	.short	0x0101


	//----- nvinfo : EIATTR_INT_WARP_WIDE_INSTR_OFFSETS
	.align		4
        /*3dfc*/ 	.byte	0x04, 0x31
        /*3dfe*/ 	.short	(.L_33 - .L_32)


	//   ....[0]....
.L_32:
        /*3e00*/ 	.word	0x000012d0


	//   ....[1]....
        /*3e04*/ 	.word	0x000012f0


	//   ....[2]....
        /*3e08*/ 	.word	0x00001310


	//   ....[3]....
        /*3e0c*/ 	.word	0x000013f0


	//   ....[4]....
        /*3e10*/ 	.word	0x00004d10


	//   ....[5]....
        /*3e14*/ 	.word	0x00004d20


	//----- nvinfo : EIATTR_COOP_GROUP_MASK_REGIDS
	.align		4
.L_33:
        /*3e18*/ 	.byte	0x04, 0x29
        /*3e1a*/ 	.short	(.L_35 - .L_34)


	//   ....[0]....
.L_34:
        /*3e1c*/ 	.word	0xffffffff


	//   ....[1]....
        /*3e20*/ 	.word	0xffffffff


	//   ....[2]....
        /*3e24*/ 	.word	0xffffffff


	//----- nvinfo : EIATTR_COOP_GROUP_INSTR_OFFSETS
	.align		4
.L_35:
        /*3e28*/ 	.byte	0x04, 0x28
        /*3e2a*/ 	.short	(.L_37 - .L_36)


	//   ....[0]....
.L_36:
        /*3e2c*/ 	.word	0x00000160


	//   ....[1]....
        /*3e30*/ 	.word	0x00000730


	//   ....[2]....
        /*3e34*/ 	.word	0x00000ce0


	//----- nvinfo : EIATTR_MBARRIER_INSTR_OFFSETS
	.align		4
.L_37:
        /*3e38*/ 	.byte	0x04, 0x39
        /*3e3a*/ 	.short	(.L_39 - .L_38)


	//   ....[0]....
.L_38:
        /*3e3c*/ 	.word	0x00002c90
        /*3e40*/ 	.word	0x000000ff
        /*3e44*/ 	.word	0x00060000
        /*3e48*/ 	.short	0x0100
        /*3e4a*/ 	.byte	0x3b
	.zero		1


	//   ....[1]....
        /*3e4c*/ 	.word	0x00002e40
        /*3e50*/ 	.word	0x000000ff
        /*3e54*/ 	.word	0x00060008
        /*3e58*/ 	.short	0x0100
        /*3e5a*/ 	.byte	0x3b
	.zero		1


	//   ....[2]....
        /*3e5c*/ 	.word	0x00002ff0
        /*3e60*/ 	.word	0x000000ff
        /*3e64*/ 	.word	0x00060010
        /*3e68*/ 	.short	0x0100
        /*3e6a*/ 	.byte	0x3b
	.zero		1


	//   ....[3]....
        /*3e6c*/ 	.word	0x00004e60
        /*3e70*/ 	.word	0x000000ff
        /*3e74*/ 	.word	0x00060000
        /*3e78*/ 	.short	0x010a
        /*3e7a*/ 	.byte	0x14
	.zero		1


	//   ....[4]....
        /*3e7c*/ 	.word	0x00008a50
        /*3e80*/ 	.word	0x000000ff
        /*3e84*/ 	.word	0x00060000
        /*3e88*/ 	.short	0x0108
        /*3e8a*/ 	.byte	0x3b
	.zero		1


	//   ....[5]....
        /*3e8c*/ 	.word	0x00008ba0
        /*3e90*/ 	.word	0x000000ff
        /*3e94*/ 	.word	0x00060008
        /*3e98*/ 	.short	0x0108
        /*3e9a*/ 	.byte	0x3b
	.zero		1


	//   ....[6]....
        /*3e9c*/ 	.word	0x00008f80
        /*3ea0*/ 	.word	0x000000ff
        /*3ea4*/ 	.word	0x00060010
        /*3ea8*/ 	.short	0x0108
        /*3eaa*/ 	.byte	0x3b
	.zero		1


	//   ....[7]....
        /*3eac*/ 	.word	0x0000be80
        /*3eb0*/ 	.word	0x000000ff
        /*3eb4*/ 	.word	0x00060000
        /*3eb8*/ 	.short	0x010a
        /*3eba*/ 	.byte	0x14
	.zero		1


	//----- nvinfo : EIATTR_NUM_MBARRIERS
	.align		4
.L_39:
        /*3ebc*/ 	.byte	0x03, 0x38
        /*3ebe*/ 	.short	0x0003


	//----- nvinfo : EIATTR_EXIT_INSTR_OFFSETS
	.align		4
        /*3ec0*/ 	.byte	0x04, 0x1c
        /*3ec2*/ 	.short	(.L_41 - .L_40)


	//   ....[0]....
.L_40:
        /*3ec4*/ 	.word	0x0000be70


	//----- nvinfo : EIATTR_REQNTID
	.align		4
.L_41:
        /*3ec8*/ 	.byte	0x04, 0x10
        /*3eca*/ 	.short	(.L_43 - .L_42)
.L_42:
        /*3ecc*/ 	.word	0x00000080
        /*3ed0*/ 	.word	0x00000001
        /*3ed4*/ 	.word	0x00000001


	//----- nvinfo : EIATTR_CRS_STACK_SIZE
	.align		4
.L_43:
        /*3ed8*/ 	.byte	0x04, 0x1e
        /*3eda*/ 	.short	(.L_45 - .L_44)
.L_44:
        /*3edc*/ 	.word	0x00000000


	//----- nvinfo : EIATTR_CBANK_PARAM_SIZE
	.align		4
.L_45:
        /*3ee0*/ 	.byte	0x03, 0x19
        /*3ee2*/ 	.short	0x0050


	//----- nvinfo : EIATTR_PARAM_CBANK
	.align		4
        /*3ee4*/ 	.byte	0x04, 0x0a
        /*3ee6*/ 	.short	(.L_47 - .L_46)
	.align		4
.L_46:
        /*3ee8*/ 	.word	index@(.nv.constant0.gluon_wgmma)
        /*3eec*/ 	.short	0x0210
        /*3eee*/ 	.short	0x0050


	//----- nvinfo : EIATTR_SW_WAR
	.align		4
.L_47:
        /*3ef0*/ 	.byte	0x04, 0x36
        /*3ef2*/ 	.short	(.L_49 - .L_48)
.L_48:
        /*3ef4*/ 	.word	0x00000008
.L_49:


//--------------------- .nv.callgraph             --------------------------
	.section	.nv.callgraph,"",@"SHT_CUDA_CALLGRAPH"
	.align	4
	.sectionentsize	8
	.align		4
        /*0000*/ 	.word	0x00000000
	.align		4
        /*0004*/ 	.word	0xffffffff
	.align		4
        /*0008*/ 	.word	0x00000000
	.align		4
        /*000c*/ 	.word	0xfffffffe
	.align		4
        /*0010*/ 	.word	0x00000000
	.align		4
        /*0014*/ 	.word	0xfffffffd
	.align		4
        /*0018*/ 	.word	0x00000000
	.align		4
        /*001c*/ 	.word	0xfffffffc


//--------------------- .text.gluon_wgmma         --------------------------
	.section	.text.gluon_wgmma,"ax",@progbits
	.align	128
        .global         gluon_wgmma
        .type           gluon_wgmma,@function
        .size           gluon_wgmma,(.L_x_52 - gluon_wgmma)
        .other          gluon_wgmma,@"STO_CUDA_ENTRY STV_DEFAULT"
gluon_wgmma:
.text.gluon_wgmma:
[----:B------:R-:W1:Y:S01]  /*0000*/  LDC R1, c[0x0][0x28] ;  /* 0x00000a00ff017b82 */ /* 0x000e620000000800 */
[----:B------:R-:W2:Y:S07]  /*0010*/  S2R R245, SR_TID.X ;  /* 0x0000000000f57919 */ /* 0x000eae0000002100 */
[----:B------:R-:W3:Y:S01]  /*0020*/  S2UR UR4, SR_CgaCtaId ;  /* 0x00000000000479c3 */ /* 0x000ee20000008800 */
[----:B------:R-:W-:Y:S01]  /*0030*/  UMOV UR59, 0x400 ;  /* 0x00000400003b7882 */ /* 0x000fe20000000000 */
[----:B------:R-:W-:Y:S01]  /*0040*/  ULDC UR6, c[0x0][0xc] ;  /* 0x0000030000067ab9 */ /* 0x000fe20000000800 */
[----:B------:R-:W-:Y:S01]  /*0050*/  ULDC.64 UR52, c[0x0][0x250] ;  /* 0x0000940000347ab9 */ /* 0x000fe20000000a00 */
[----:B------:R-:W-:Y:S01]  /*0060*/  BSSY B0, `(.L_x_0) ;  /* 0x000001f000007945 */ /* 0x000fe20003800000 */
[----:B-1----:R-:W-:-:S03]  /*0070*/  VIADD R1, R1, 0xfffff728 ;  /* 0xfffff72801017836 */ /* 0x002fc60000000000 */
[----:B------:R-:W1:Y:S08]  /*0080*/  LDC R6, c[0x0][0x228] ;  /* 0x00008a00ff067b82 */ /* 0x000e700000000800 */
[----:B------:R-:W4:Y:S08]  /*0090*/  LDC R13, c[0x0][0x230] ;  /* 0x00008c00ff0d7b82 */ /* 0x000f300000000800 */
[----:B------:R-:W-:Y:S01]  /*00a0*/  S2UR UR54, SR_CTAID.Y ;  /* 0x00000000003679c3 */ /* 0x000fe20000002600 */
[----:B---3--:R-:W-:-:S03]  /*00b0*/  ULEA UR59, UR4, UR59, 0x18 ;  /* 0x0000003b043b7291 */ /* 0x008fc6000f8ec03f */
[----:B------:R-:W-:Y:S01]  /*00c0*/  ULDC UR4, c[0x0][0x10] ;  /* 0x0000040000047ab9 */ /* 0x000fe20000000800 */
[----:B--2---:R-:W-:-:S03]  /*00d0*/  LOP3.LUT R3, R245, 0x7f, RZ, 0xc0, !PT ;  /* 0x0000007ff5037812 */ /* 0x004fc600078ec0ff */
[----:B------:R-:W2:Y:S01]  /*00e0*/  S2UR UR5, SR_CTAID.Z ;  /* 0x00000000000579c3 */ /* 0x000ea20000002700 */
[----:B-1----:R-:W-:Y:S01]  /*00f0*/  VIADD R6, R6, 0xffffffff ;  /* 0xffffffff06067836 */ /* 0x002fe20000000000 */
[C---:B------:R-:W-:Y:S02]  /*0100*/  ISETP.GE.U32.AND P0, PT, R3.reuse, 0x20, PT ;  /* 0x000000200300780c */ /* 0x040fe40003f06070 */
[C---:B------:R-:W-:Y:S02]  /*0110*/  ISETP.NE.U32.AND P1, PT, R3.reuse, RZ, PT ;  /* 0x000000ff0300720c */ /* 0x040fe40003f25070 */
[----:B------:R-:W-:Y:S02]  /*0120*/  LEA R12, R3, UR59, 0x2 ;  /* 0x0000003b030c7c11 */ /* 0x000fe4000f8e10ff */
[----:B------:R-:W1:Y:S01]  /*0130*/  S2UR UR55, SR_CTAID.X ;  /* 0x00000000003779c3 */ /* 0x000e620000002500 */
[----:B----4-:R-:W-:-:S06]  /*0140*/  VIADD R8, R13, 0xffffffff ;  /* 0xffffffff0d087836 */ /* 0x010fcc0000000000 */
[----:B------:R3:W-:Y:S01]  /*0150*/  @!P0 STS [R12], RZ ;  /* 0x000000ff0c008388 */ /* 0x0007e20000000800 */
[----:B------:R-:W-:-:S03]  /*0160*/  NOP ;  /* 0x0000000000007918 */ /* 0x000fc60000000000 */
[----:B------:R3:W-:Y:S01]  /*0170*/  @!P1 STS [UR59+0x24], R6 ;  /* 0x00002406ff009988 */ /* 0x0007e2000800083b */
[----:B--2---:R-:W-:-:S03]  /*0180*/  UIMAD UR4, UR5, UR4, UR54 ;  /* 0x00000004050472a4 */ /* 0x004fc6000f8e0236 */
[----:B------:R3:W-:Y:S01]  /*0190*/  @!P1 STS [UR59+0x20], R8 ;  /* 0x00002008ff009988 */ /* 0x0007e2000800083b */
[----:B-1----:R-:W-:-:S04]  /*01a0*/  UIMAD UR4, UR4, UR6, UR55 ;  /* 0x00000006040472a4 */ /* 0x002fc8000f8e0237 */
[----:B------:R-:W-:-:S04]  /*01b0*/  UIMAD UR8, UR4, 0x180, URZ ;  /* 0x00000180040878a4 */ /* 0x000fc8000f8e023f */
[----:B------:R-:W-:-:S04]  /*01c0*/  UIADD3 UR4, UP0, UR8, UR52, URZ ;  /* 0x0000003408047290 */ /* 0x000fc8000ff1e03f */
[----:B------:R-:W-:Y:S01]  /*01d0*/  ULEA.HI.X.SX32 UR5, UR8, UR53, 0x1, UP0 ;  /* 0x0000003508057291 */ /* 0x000fe200080f0e3f */
[----:B---3--:R-:W-:Y:S11]  /*01e0*/  @P1 BRA `(.L_x_1) ;  /* 0x0000000000181947 */ /* 0x008ff60003800000 */
[----:B------:R-:W1:Y:S01]  /*01f0*/  LDS R0, [UR59+0x8] ;  /* 0x0000083bff007984 */ /* 0x000e620008000800 */
[----:B------:R-:W2:Y:S01]  /*0200*/  LDC.64 R10, c[0x0][0x210] ;  /* 0x00008400ff0a7b82 */ /* 0x000ea20000000a00 */
[----:B------:R-:W-:Y:S02]  /*0210*/  IMAD.MOV.U32 R5, RZ, RZ, 0x70 ;  /* 0x00000070ff057424 */ /* 0x000fe400078e00ff */
[----:B--2---:R2:W-:Y:S03]  /*0220*/  STS.64 [UR59], R10 ;  /* 0x0000000aff007988 */ /* 0x0045e60008000a3b */
[----:B-1----:R-:W-:-:S05]  /*0230*/  LOP3.LUT R0, R0, 0x10, R5, 0xd8, !PT ;  /* 0x0000001000007812 */ /* 0x002fca00078ed805 */
[----:B------:R2:W-:Y:S02]  /*0240*/  STS [UR59+0x8], R0 ;  /* 0x00000800ff007988 */ /* 0x0005e4000800083b */
.L_x_1:
[----:B------:R-:W-:Y:S05]  /*0250*/  BSYNC B0 ;  /* 0x0000000000007941 */ /* 0x000fea0003800000 */
.L_x_0:
[----:B------:R-:W-:Y:S04]  /*0260*/  BSSY B0, `(.L_x_2) ;  /* 0x000000a000007945 */ /* 0x000fe80003800000 */
[----:B------:R-:W-:Y:S05]  /*0270*/  @P1 BRA `(.L_x_3) ;  /* 0x0000000000201947 */ /* 0x000fea0003800000 */
[----:B--2---:R-:W1:Y:S01]  /*0280*/  LDS R0, [UR59+0x34] ;  /* 0x0000343bff007984 */ /* 0x004e620008000800 */
[----:B------:R-:W-:Y:S02]  /*0290*/  IMAD.MOV.U32 R5, RZ, RZ, 0x3f000000 ;  /* 0x3f000000ff057424 */ /* 0x000fe400078e00ff */
[----:B------:R-:W-:Y:S01]  /*02a0*/  @!P1 IMAD.MOV.U32 R2, RZ, RZ, 0xff ;  /* 0x000000ffff029424 */ /* 0x000fe200078e00ff */
[----:B------:R-:W2:Y:S02]  /*02b0*/  @!P1 LDS R7, [UR59+0x38] ;  /* 0x0000383bff079984 */ /* 0x000ea40008000800 */
[----:B-1----:R-:W-:Y:S02]  /*02c0*/  LOP3.LUT R0, R0, 0xff000000, R5, 0xb8, !PT ;  /* 0xff00000000007812 */ /* 0x002fe400078eb805 */
[----:B--2---:R-:W-:-:S03]  /*02d0*/  @!P1 LOP3.LUT R2, R7, 0xff, R2, 0xb8, !PT ;  /* 0x000000ff07029812 */ /* 0x004fc600078eb802 */
[----:B------:R1:W-:Y:S04]  /*02e0*/  STS [UR59+0x34], R0 ;  /* 0x00003400ff007988 */ /* 0x0003e8000800083b */
[----:B------:R1:W-:Y:S02]  /*02f0*/  @!P1 STS [UR59+0x38], R2 ;  /* 0x00003802ff009988 */ /* 0x0003e4000800083b */
.L_x_3:
[----:B------:R-:W-:Y:S05]  /*0300*/  BSYNC B0 ;  /* 0x0000000000007941 */ /* 0x000fea0003800000 */
.L_x_2:
[----:B------:R-:W-:Y:S04]  /*0310*/  BSSY B0, `(.L_x_4) ;  /* 0x000000e000007945 */ /* 0x000fe80003800000 */
[----:B------:R-:W-:Y:S05]  /*0320*/  @P1 BRA `(.L_x_5) ;  /* 0x0000000000301947 */ /* 0x000fea0003800000 */
[----:B-1----:R-:W1:Y:S01]  /*0330*/  LDS R2, [UR59+0x34] ;  /* 0x0000343bff027984 */ /* 0x002e620008000800 */
[----:B------:R-:W3:Y:S03]  /*0340*/  LDC.64 R4, c[0x0][0x238] ;  /* 0x00008e00ff047b82 */ /* 0x000ee60000000a00 */
[----:B--2---:R-:W2:Y:S01]  /*0350*/  LDS R0, [UR59+0x1c] ;  /* 0x00001c3bff007984 */ /* 0x004ea20008000800 */
[C---:B---3--:R-:W-:Y:S01]  /*0360*/  SHF.L.U64.HI R5, R4.reuse, 0x1, R5 ;  /* 0x0000000104057819 */ /* 0x048fe20000010205 */
[----:B------:R-:W-:-:S03]  /*0370*/  IMAD.SHL.U32 R4, R4, 0x2, RZ ;  /* 0x0000000204047824 */ /* 0x000fc600078e00ff */
[--C-:B------:R-:W-:Y:S02]  /*0380*/  SHF.R.U32.HI R7, RZ, 0x4, R5.reuse ;  /* 0x00000004ff077819 */ /* 0x100fe40000011605 */
[----:B------:R-:W-:-:S05]  /*0390*/  SHF.R.U64 R4, R4, 0x4, R5 ;  /* 0x0000000404047819 */ /* 0x000fca0000001205 */
[----:B------:R3:W-:Y:S01]  /*03a0*/  STS [UR59+0xc], R4 ;  /* 0x00000c04ff007988 */ /* 0x0007e2000800083b */
[----:B-1----:R-:W-:Y:S02]  /*03b0*/  LOP3.LUT R2, R2, 0x7, RZ, 0xb8, !PT ;  /* 0x0000000702027812 */ /* 0x002fe400078eb8ff */
[----:B--2---:R-:W-:-:S03]  /*03c0*/  LOP3.LUT R0, R0, 0xf, R7, 0xb8, !PT ;  /* 0x0000000f00007812 */ /* 0x004fc600078eb807 */
[----:B------:R3:W-:Y:S04]  /*03d0*/  STS [UR59+0x34], R2 ;  /* 0x00003402ff007988 */ /* 0x0007e8000800083b */
[----:B------:R3:W-:Y:S02]  /*03e0*/  STS [UR59+0x1c], R0 ;  /* 0x00001c00ff007988 */ /* 0x0007e4000800083b */
.L_x_5:
[----:B------:R-:W-:Y:S05]  /*03f0*/  BSYNC B0 ;  /* 0x0000000000007941 */ /* 0x000fea0003800000 */
.L_x_4:
[----:B------:R-:W-:Y:S04]  /*0400*/  BSSY B1, `(.L_x_6) ;  /* 0x000001b000017945 */ /* 0x000fe80003800000 */
[----:B------:R-:W-:Y:S01]  /*0410*/  BSSY B0, `(.L_x_7) ;  /* 0x0000016000007945 */ /* 0x000fe20003800000 */
[----:B-123--:R-:W-:-:S03]  /*0420*/  IMAD.MOV.U32 R0, RZ, RZ, RZ ;  /* 0x000000ffff007224 */ /* 0x00efc600078e00ff */
[----:B------:R-:W-:Y:S05]  /*0430*/  @P1 BRA `(.L_x_8) ;  /* 0x0000000000201947 */ /* 0x000fea0003800000 */
[----:B------:R-:W1:Y:S02]  /*0440*/  LDS R2, [UR59+0x34] ;  /* 0x0000343bff027984 */ /* 0x000e640008000800 */
[----:B-1----:R-:W-:-:S05]  /*0450*/  LOP3.LUT R2, R2, 0x38, RZ, 0xb8, !PT ;  /* 0x0000003802027812 */ /* 0x002fca00078eb8ff */
[----:B------:R1:W-:Y:S01]  /*0460*/  STS [UR59+0x34], R2 ;  /* 0x00003402ff007988 */ /* 0x0003e2000800083b */
[----:B------:R-:W-:Y:S05]  /*0470*/  @P1 BRA `(.L_x_9) ;  /* 0x0000000000201947 */ /* 0x000fea0003800000 */
[----:B-1----:R-:W1:Y:S01]  /*0480*/  LDS R2, [UR59+0x8] ;  /* 0x0000083bff027984 */ /* 0x002e620008000800 */
[----:B------:R-:W-:-:S05]  /*0490*/  IMAD.MOV.U32 R5, RZ, RZ, 0x780 ;  /* 0x00000780ff057424 */ /* 0x000fca00078e00ff */
[----:B-1----:R-:W-:-:S05]  /*04a0*/  LOP3.LUT R2, R2, 0x500, R5, 0xd8, !PT ;  /* 0x0000050002027812 */ /* 0x002fca00078ed805 */
[----:B------:R1:W-:Y:S02]  /*04b0*/  STS [UR59+0x8], R2 ;  /* 0x00000802ff007988 */ /* 0x0003e4000800083b */
.L_x_8:
[----:B------:R-:W-:Y:S05]  /*04c0*/  @P1 BRA `(.L_x_10) ;  /* 0x0000000000281947 */ /* 0x000fea0003800000 */
[----:B-1----:R-:W1:Y:S02]  /*04d0*/  LDS R2, [UR59+0x8] ;  /* 0x0000083bff027984 */ /* 0x002e640008000800 */
[----:B-1----:R-:W-:-:S05]  /*04e0*/  LOP3.LUT R2, R2, 0x1800, RZ, 0xb8, !PT ;  /* 0x0000180002027812 */ /* 0x002fca00078eb8ff */
[----:B------:R2:W-:Y:S02]  /*04f0*/  STS [UR59+0x8], R2 ;  /* 0x00000802ff007988 */ /* 0x0005e4000800083b */
.L_x_9:
[----:B------:R-:W-:Y:S05]  /*0500*/  @P1 BREAK B0 ;  /* 0x0000000000001942 */ /* 0x000fea0003800000 */
[----:B------:R-:W-:Y:S05]  /*0510*/  @P1 BRA `(.L_x_11) ;  /* 0x0000000000241947 */ /* 0x000fea0003800000 */
[----:B------:R-:W3:Y:S01]  /*0520*/  LDS R5, [UR59+0x8] ;  /* 0x0000083bff057984 */ /* 0x000ee20008000800 */
[----:B-12---:R-:W-:-:S05]  /*0530*/  IMAD.MOV.U32 R2, RZ, RZ, 0x6000 ;  /* 0x00006000ff027424 */ /* 0x006fca00078e00ff */
[----:B---3--:R-:W-:-:S04]  /*0540*/  LOP3.LUT R2, R5, 0x6000, R2, 0xd8, !PT ;  /* 0x0000600005027812 */ /* 0x008fc800078ed802 */
[----:B------:R-:W-:-:S05]  /*0550*/  LOP3.LUT R2, R2, 0x400000, RZ, 0xb8, !PT ;  /* 0x0040000002027812 */ /* 0x000fca00078eb8ff */
[----:B------:R2:W-:Y:S02]  /*0560*/  STS [UR59+0x8], R2 ;  /* 0x00000802ff007988 */ /* 0x0005e4000800083b */
.L_x_10:
[----:B------:R-:W-:Y:S05]  /*0570*/  BSYNC B0 ;  /* 0x0000000000007941 */ /* 0x000fea0003800000 */
.L_x_7:
[----:B-12---:R-:W1:Y:S02]  /*0580*/  @!P1 LDS R2, [UR59+0x8] ;  /* 0x0000083bff029984 */ /* 0x006e640008000800 */
[----:B-1----:R-:W-:-:S05]  /*0590*/  @!P1 LOP3.LUT R2, R2, 0x8000, RZ, 0xb8, !PT ;  /* 0x0000800002029812 */ /* 0x002fca00078eb8ff */
[----:B------:R3:W-:Y:S02]  /*05a0*/  @!P1 STS [UR59+0x8], R2 ;  /* 0x00000802ff009988 */ /* 0x0007e4000800083b */
.L_x_11:
[----:B------:R-:W-:Y:S05]  /*05b0*/  BSYNC B1 ;  /* 0x0000000000017941 */ /* 0x000fea0003800000 */
.L_x_6:
[----:B------:R-:W-:Y:S05]  /*05c0*/  WARPSYNC.ALL ;  /* 0x0000000000007948 */ /* 0x000fea0003800000 */
[----:B------:R-:W4:Y:S02]  /*05d0*/  LDC R7, c[0x0][0x22c] ;  /* 0x00008b00ff077b82 */ /* 0x000f240000000800 */
[----:B----4-:R-:W-:Y:S01]  /*05e0*/  VIADD R7, R7, 0xffffffff ;  /* 0xffffffff07077836 */ /* 0x010fe20000000000 */
[----:B------:R-:W-:Y:S06]  /*05f0*/  @P0 BRA `(.L_x_12) ;  /* 0x0000000000280947 */ /* 0x000fec0003800000 */
[----:B-123--:R-:W1:Y:S01]  /*0600*/  S2R R2, SR_LANEID ;  /* 0x0000000000027919 */ /* 0x00ee620000000000 */
[----:B------:R-:W-:Y:S05]  /*0610*/  WARPSYNC.ALL ;  /* 0x0000000000007948 */ /* 0x000fea0003800000 */
[----:B-1----:R-:W-:-:S05]  /*0620*/  IMAD.SHL.U32 R2, R2, 0x4, RZ ;  /* 0x0000000402027824 */ /* 0x002fca00078e00ff */
[----:B------:R-:W1:Y:S01]  /*0630*/  LDS R9, [R2+UR59] ;  /* 0x0000003b02097984 */ /* 0x000e620008000800 */
[----:B------:R-:W-:-:S05]  /*0640*/  IADD3 R4, P2, R2, UR4, RZ ;  /* 0x0000000402047c10 */ /* 0x000fca000ff5e0ff */
[----:B------:R-:W-:-:S05]  /*0650*/  IMAD.X R5, RZ, RZ, UR5, P2 ;  /* 0x00000005ff057e24 */ /* 0x000fca00090e06ff */
[----:B-1----:R4:W5:Y:S01]  /*0660*/  ATOMG.E.EXCH.STRONG.GPU PT, RZ, [R4], R9 ;  /* 0x0000000904ff73a8 */ /* 0x00296200041ee100 */
[----:B------:R-:W-:-:S04]  /*0670*/  DEPBAR {5,4,3,2,1,0} ;  /* 0x0000003f0000791a */ /* 0x000fc80000000000 */
[----:B------:R4:W-:Y:S01]  /*0680*/  UTMACCTL.IV [UR4] ;  /* 0x00000000040079b9 */ /* 0x0009e20008000000 */
[----:B------:R-:W-:Y:S01]  /*0690*/  NOP ;  /* 0x0000000000007918 */ /* 0x000fe20000000000 */
.L_x_12:
[----:B------:R-:W-:Y:S05]  /*06a0*/  @P0 BRA `(.L_x_13) ;  /* 0x00000000000c0947 */ /* 0x000fea0003800000 */
[----:B------:R0:W-:Y:S01]  /*06b0*/  UTMACMDFLUSH ;  /* 0x00000000000079b7 */ /* 0x0001e20000000000 */
[----:B------:R-:W-:Y:S05]  /*06c0*/  @P0 BRA `(.L_x_13) ;  /* 0x0000000000040947 */ /* 0x000fea0003800000 */
[----:B------:R-:W-:-:S04]  /*06d0*/  DEPBAR.LE SB0, 0x0 ;  /* 0x000080000000791a */ /* 0x000fc80000000000 */
.L_x_13:
[----:B------:R-:W-:Y:S05]  /*06e0*/  WARPSYNC.ALL ;  /* 0x0000000000007948 */ /* 0x000fea0003800000 */
[----:B-----5:R-:W-:Y:S06]  /*06f0*/  BAR.SYNC.DEFER_BLOCKING 0x0 ;  /* 0x0000000000007b1d */ /* 0x020fec0000010000 */
[----:B------:R-:W-:Y:S02]  /*0700*/  BSSY B1, `(.L_x_14) ;  /* 0x000000b000017945 */ /* 0x000fe40003800000 */
[----:B------:R-:W-:Y:S06]  /*0710*/  BAR.SYNC.DEFER_BLOCKING 0x0 ;  /* 0x0000000000007b1d */ /* 0x000fec0000010000 */
[----:B------:R1:W-:Y:S01]  /*0720*/  @!P0 STS [R12], RZ ;  /* 0x000000ff0c008388 */ /* 0x0003e20000000800 */
[----:B------:R-:W-:Y:S01]  /*0730*/  NOP ;  /* 0x0000000000007918 */ /* 0x000fe20000000000 */
[----:B------:R-:W-:Y:S05]  /*0740*/  @P1 BRA `(.L_x_15) ;  /* 0x0000000000181947 */ /* 0x000fea0003800000 */
[----:B-123--:R-:W1:Y:S01]  /*0750*/  LDS R2, [UR59+0x8] ;  /* 0x0000083bff027984 */ /* 0x00ee620008000800 */
[----:B------:R-:W2:Y:S01]  /*0760*/  LDC.64 R10, c[0x0][0x218] ;  /* 0x00008600ff0a7b82 */ /* 0x000ea20000000a00 */
[----:B----4-:R-:W-:Y:S02]  /*0770*/  IMAD.MOV.U32 R5, RZ, RZ, 0x70 ;  /* 0x00000070ff057424 */ /* 0x010fe400078e00ff */
[----:B--2---:R2:W-:Y:S03]  /*0780*/  STS.64 [UR59], R10 ;  /* 0x0000000aff007988 */ /* 0x0045e60008000a3b */
[----:B-1----:R-:W-:-:S05]  /*0790*/  LOP3.LUT R2, R2, 0x10, R5, 0xd8, !PT ;  /* 0x0000001002027812 */ /* 0x002fca00078ed805 */
[----:B------:R2:W-:Y:S02]  /*07a0*/  STS [UR59+0x8], R2 ;  /* 0x00000802ff007988 */ /* 0x0005e4000800083b */
.L_x_15:
[----:B----4-:R-:W-:Y:S05]  /*07b0*/  BSYNC B1 ;  /* 0x0000000000017941 */ /* 0x010fea0003800000 */
.L_x_14:
[----:B------:R-:W-:Y:S04]  /*07c0*/  BSSY B1, `(.L_x_16) ;  /* 0x000000a000017945 */ /* 0x000fe80003800000 */
[----:B------:R-:W-:Y:S05]  /*07d0*/  @P1 BRA `(.L_x_17) ;  /* 0x0000000000201947 */ /* 0x000fea0003800000 */
[----:B-123--:R-:W1:Y:S01]  /*07e0*/  LDS R2, [UR59+0x34] ;  /* 0x0000343bff027984 */ /* 0x00ee620008000800 */
[----:B------:R-:W-:Y:S02]  /*07f0*/  IMAD.MOV.U32 R9, RZ, RZ, 0x3f000000 ;  /* 0x3f000000ff097424 */ /* 0x000fe400078e00ff */
[----:B------:R-:W-:Y:S01]  /*0800*/  @!P1 IMAD.MOV.U32 R4, RZ, RZ, 0x7f ;  /* 0x0000007fff049424 */ /* 0x000fe200078e00ff */
[----:B------:R-:W2:Y:S02]  /*0810*/  @!P1 LDS R5, [UR59+0x38] ;  /* 0x0000383bff059984 */ /* 0x000ea40008000800 */
[----:B-1----:R-:W-:Y:S02]  /*0820*/  LOP3.LUT R2, R2, 0xff000000, R9, 0xb8, !PT ;  /* 0xff00000002027812 */ /* 0x002fe400078eb809 */
[----:B--2---:R-:W-:-:S03]  /*0830*/  @!P1 LOP3.LUT R4, R5, 0xff, R4, 0xb8, !PT ;  /* 0x000000ff05049812 */ /* 0x004fc600078eb804 */
[----:B------:R4:W-:Y:S04]  /*0840*/  STS [UR59+0x34], R2 ;  /* 0x00003402ff007988 */ /* 0x0009e8000800083b */
[----:B------:R4:W-:Y:S02]  /*0850*/  @!P1 STS [UR59+0x38], R4 ;  /* 0x00003804ff009988 */ /* 0x0009e4000800083b */
.L_x_17:
[----:B------:R-:W-:Y:S05]  /*0860*/  BSYNC B1 ;  /* 0x0000000000017941 */ /* 0x000fea0003800000 */
.L_x_16:
[----:B------:R-:W-:Y:S04]  /*0870*/  BSSY B1, `(.L_x_18) ;  /* 0x0000004000017945 */ /* 0x000fe80003800000 */
[----:B------:R-:W-:Y:S05]  /*0880*/  @P1 BRA `(.L_x_19) ;  /* 0x0000000000081947 */ /* 0x000fea0003800000 */
[----:B------:R1:W-:Y:S04]  /*0890*/  STS [UR59+0x24], R8 ;  /* 0x00002408ff007988 */ /* 0x0003e8000800083b */
[----:B------:R1:W-:Y:S02]  /*08a0*/  STS [UR59+0x20], R7 ;  /* 0x00002007ff007988 */ /* 0x0003e4000800083b */
.L_x_19:
[----:B------:R-:W-:Y:S05]  /*08b0*/  BSYNC B1 ;  /* 0x0000000000017941 */ /* 0x000fea0003800000 */
.L_x_18:
[----:B------:R-:W-:Y:S04]  /*08c0*/  BSSY B1, `(.L_x_20) ;  /* 0x000000e000017945 */ /* 0x000fe80003800000 */
[----:B------:R-:W-:Y:S05]  /*08d0*/  @P1 BRA `(.L_x_21) ;  /* 0x0000000000301947 */ /* 0x000fea0003800000 */
[----:B----4-:R-:W4:Y:S01]  /*08e0*/  LDS R4, [UR59+0x34] ;  /* 0x0000343bff047984 */ /* 0x010f220008000800 */
[----:B--2---:R-:W2:Y:S03]  /*08f0*/  LDC.64 R10, c[0x0][0x240] ;  /* 0x00009000ff0a7b82 */ /* 0x004ea60000000a00 */
[----:B-1-3--:R-:W1:Y:S01]  /*0900*/  LDS R2, [UR59+0x1c] ;  /* 0x00001c3bff027984 */ /* 0x00ae620008000800 */
[C---:B--2---:R-:W-:Y:S01]  /*0910*/  SHF.L.U64.HI R8, R10.reuse, 0x1, R11 ;  /* 0x000000010a087819 */ /* 0x044fe2000001020b */
[----:B------:R-:W-:-:S03]  /*0920*/  IMAD.SHL.U32 R5, R10, 0x2, RZ ;  /* 0x000000020a057824 */ /* 0x000fc600078e00ff */
[--C-:B------:R-:W-:Y:S02]  /*0930*/  SHF.R.U32.HI R9, RZ, 0x4, R8.reuse ;  /* 0x00000004ff097819 */ /* 0x100fe40000011608 */
[----:B------:R-:W-:-:S05]  /*0940*/  SHF.R.U64 R5, R5, 0x4, R8 ;  /* 0x0000000405057819 */ /* 0x000fca0000001208 */
[----:B------:R2:W-:Y:S01]  /*0950*/  STS [UR59+0xc], R5 ;  /* 0x00000c05ff007988 */ /* 0x0005e2000800083b */
[----:B----4-:R-:W-:Y:S02]  /*0960*/  LOP3.LUT R4, R4, 0x7, RZ, 0xb8, !PT ;  /* 0x0000000704047812 */ /* 0x010fe400078eb8ff */
[----:B-1----:R-:W-:-:S03]  /*0970*/  LOP3.LUT R2, R2, 0xf, R9, 0xb8, !PT ;  /* 0x0000000f02027812 */ /* 0x002fc600078eb809 */
[----:B------:R2:W-:Y:S04]  /*0980*/  STS [UR59+0x34], R4 ;  /* 0x00003404ff007988 */ /* 0x0005e8000800083b */
[----:B------:R2:W-:Y:S02]  /*0990*/  STS [UR59+0x1c], R2 ;  /* 0x00001c02ff007988 */ /* 0x0005e4000800083b */
.L_x_21:
[----:B------:R-:W-:Y:S05]  /*09a0*/  BSYNC B1 ;  /* 0x0000000000017941 */ /* 0x000fea0003800000 */
.L_x_20:
[----:B------:R-:W-:Y:S04]  /*09b0*/  BSSY B2, `(.L_x_22) ;  /* 0x000001a000027945 */ /* 0x000fe80003800000 */
[----:B------:R-:W-:Y:S04]  /*09c0*/  BSSY B1, `(.L_x_23) ;  /* 0x0000015000017945 */ /* 0x000fe80003800000 */
[----:B------:R-:W-:Y:S05]  /*09d0*/  @P1 BRA `(.L_x_24) ;  /* 0x0000000000201947 */ /* 0x000fea0003800000 */
[----:B-1234-:R-:W1:Y:S02]  /*09e0*/  LDS R2, [UR59+0x34] ;  /* 0x0000343bff027984 */ /* 0x01ee640008000800 */
[----:B-1----:R-:W-:-:S05]  /*09f0*/  LOP3.LUT R2, R2, 0x38, RZ, 0xb8, !PT ;  /* 0x0000003802027812 */ /* 0x002fca00078eb8ff */
[----:B------:R1:W-:Y:S01]  /*0a00*/  STS [UR59+0x34], R2 ;  /* 0x00003402ff007988 */ /* 0x0003e2000800083b */
[----:B------:R-:W-:Y:S05]  /*0a10*/  @P1 BRA `(.L_x_25) ;  /* 0x0000000000201947 */ /* 0x000fea0003800000 */
[----:B-1----:R-:W1:Y:S01]  /*0a20*/  LDS R2, [UR59+0x8] ;  /* 0x0000083bff027984 */ /* 0x002e620008000800 */
[----:B------:R-:W-:-:S05]  /*0a30*/  IMAD.MOV.U32 R5, RZ, RZ, 0x780 ;  /* 0x00000780ff057424 */ /* 0x000fca00078e00ff */
[----:B-1----:R-:W-:-:S05]  /*0a40*/  LOP3.LUT R2, R2, 0x500, R5, 0xd8, !PT ;  /* 0x0000050002027812 */ /* 0x002fca00078ed805 */
[----:B------:R1:W-:Y:S02]  /*0a50*/  STS [UR59+0x8], R2 ;  /* 0x00000802ff007988 */ /* 0x0003e4000800083b */
.L_x_24:
[----:B------:R-:W-:Y:S05]  /*0a60*/  @P1 BRA `(.L_x_26) ;  /* 0x0000000000281947 */ /* 0x000fea0003800000 */
[----:B-1234-:R-:W1:Y:S02]  /*0a70*/  LDS R2, [UR59+0x8] ;  /* 0x0000083bff027984 */ /* 0x01ee640008000800 */
[----:B-1----:R-:W-:-:S05]  /*0a80*/  LOP3.LUT R2, R2, 0x1800, RZ, 0xb8, !PT ;  /* 0x0000180002027812 */ /* 0x002fca00078eb8ff */
[----:B------:R2:W-:Y:S02]  /*0a90*/  STS [UR59+0x8], R2 ;  /* 0x00000802ff007988 */ /* 0x0005e4000800083b */
.L_x_25:
[----:B------:R-:W-:Y:S05]  /*0aa0*/  @P1 BREAK B1 ;  /* 0x0000000000011942 */ /* 0x000fea0003800000 */
[----:B------:R-:W-:Y:S05]  /*0ab0*/  @P1 BRA `(.L_x_27) ;  /* 0x0000000000241947 */ /* 0x000fea0003800000 */
[----:B-12---:R-:W1:Y:S01]  /*0ac0*/  LDS R2, [UR59+0x8] ;  /* 0x0000083bff027984 */ /* 0x006e620008000800 */
[----:B------:R-:W-:-:S05]  /*0ad0*/  IMAD.MOV.U32 R5, RZ, RZ, 0x6000 ;  /* 0x00006000ff057424 */ /* 0x000fca00078e00ff */
[----:B-1----:R-:W-:-:S04]  /*0ae0*/  LOP3.LUT R2, R2, 0x6000, R5, 0xd8, !PT ;  /* 0x0000600002027812 */ /* 0x002fc800078ed805 */
[----:B------:R-:W-:-:S05]  /*0af0*/  LOP3.LUT R2, R2, 0x400000, RZ, 0xb8, !PT ;  /* 0x0040000002027812 */ /* 0x000fca00078eb8ff */
[----:B------:R1:W-:Y:S02]  /*0b00*/  STS [UR59+0x8], R2 ;  /* 0x00000802ff007988 */ /* 0x0003e4000800083b */
.L_x_26:
[----:B------:R-:W-:Y:S05]  /*0b10*/  BSYNC B1 ;  /* 0x0000000000017941 */ /* 0x000fea0003800000 */
.L_x_23:
[----:B-1234-:R-:W1:Y:S02]  /*0b20*/  @!P1 LDS R2, [UR59+0x8] ;  /* 0x0000083bff029984 */ /* 0x01ee640008000800 */
[----:B-1----:R-:W-:-:S05]  /*0b30*/  @!P1 LOP3.LUT R2, R2, 0x8000, RZ, 0xb8, !PT ;  /* 0x0000800002029812 */ /* 0x002fca00078eb8ff */
[----:B------:R3:W-:Y:S02]  /*0b40*/  @!P1 STS [UR59+0x8], R2 ;  /* 0x00000802ff009988 */ /* 0x0007e4000800083b */
.L_x_27:
[----:B------:R-:W-:Y:S05]  /*0b50*/  BSYNC B2 ;  /* 0x0000000000027941 */ /* 0x000fea0003800000 */
.L_x_22:
[----:B------:R-:W-:Y:S05]  /*0b60*/  WARPSYNC.ALL ;  /* 0x0000000000007948 */ /* 0x000fea0003800000 */
[----:B------:R-:W-:-:S04]  /*0b70*/  UIADD3 UR7, UR8, 0x80, URZ ;  /* 0x0000008008077890 */ /* 0x000fc8000fffe03f */
[----:B------:R-:W-:-:S04]  /*0b80*/  UIADD3 UR6, UP0, UR7, UR52, URZ ;  /* 0x0000003407067290 */ /* 0x000fc8000ff1e03f */
[----:B------:R-:W-:Y:S01]  /*0b90*/  ULEA.HI.X.SX32 UR7, UR7, UR53, 0x1, UP0 ;  /* 0x0000003507077291 */ /* 0x000fe200080f0e3f */
[----:B------:R-:W-:Y:S11]  /*0ba0*/  @P0 BRA `(.L_x_28) ;  /* 0x0000000000280947 */ /* 0x000ff60003800000 */
        /* <DEDUP_REMOVED lines=10> */
.L_x_28:
[----:B------:R-:W-:Y:S05]  /*0c50*/  @P0 BRA `(.L_x_29) ;  /* 0x00000000000c0947 */ /* 0x000fea0003800000 */
[----:B------:R0:W-:Y:S01]  /*0c60*/  UTMACMDFLUSH ;  /* 0x00000000000079b7 */ /* 0x0001e20000000000 */
[----:B------:R-:W-:Y:S05]  /*0c70*/  @P0 BRA `(.L_x_29) ;  /* 0x0000000000040947 */ /* 0x000fea0003800000 */
[----:B------:R-:W-:-:S04]  /*0c80*/  DEPBAR.LE SB0, 0x0 ;  /* 0x000080000000791a */ /* 0x000fc80000000000 */
.L_x_29:
        /* <DEDUP_REMOVED lines=8> */
[----:B----4-:R-:W2:Y:S01]  /*0d10*/  LDC.64 R8, c[0x0][0x220] ;  /* 0x00008800ff087b82 */ /* 0x010ea20000000a00 */
[----:B------:R-:W-:Y:S02]  /*0d20*/  IMAD.MOV.U32 R5, RZ, RZ, 0x70 ;  /* 0x00000070ff057424 */ /* 0x000fe400078e00ff */
[----:B--2---:R2:W-:Y:S03]  /*0d30*/  STS.64 [UR59], R8 ;  /* 0x00000008ff007988 */ /* 0x0045e60008000a3b */
[----:B-1----:R-:W-:-:S05]  /*0d40*/  LOP3.LUT R2, R2, 0x10, R5, 0xd8, !PT ;  /* 0x0000001002027812 */ /* 0x002fca00078ed805 */
[----:B------:R2:W-:Y:S02]  /*0d50*/  STS [UR59+0x8], R2 ;  /* 0x00000802ff007988 */ /* 0x0005e4000800083b */
.L_x_31:
[----:B----4-:R-:W-:Y:S05]  /*0d60*/  BSYNC B2 ;  /* 0x0000000000027941 */ /* 0x010fea0003800000 */
.L_x_30:
[----:B------:R-:W-:Y:S04]  /*0d70*/  BSSY B3, `(.L_x_32) ;  /* 0x0000011000037945 */ /* 0x000fe80003800000 */
[----:B------:R-:W-:Y:S04]  /*0d80*/  BSSY B2, `(.L_x_33) ;  /* 0x000000e000027945 */ /* 0x000fe80003800000 */
[----:B------:R-:W-:Y:S05]  /*0d90*/  @P1 BRA `(.L_x_34) ;  /* 0x0000000000241947 */ /* 0x000fea0003800000 */
[----:B-123--:R-:W1:Y:S01]  /*0da0*/  LDS R2, [UR59+0x34] ;  /* 0x0000343bff027984 */ /* 0x00ee620008000800 */
[----:B------:R-:W-:-:S05]  /*0db0*/  IMAD.MOV.U32 R5, RZ, RZ, 0x3f000000 ;  /* 0x3f000000ff057424 */ /* 0x000fca00078e00ff */
[----:B-1----:R-:W-:-:S05]  /*0dc0*/  LOP3.LUT R2, R2, 0xff000000, R5, 0xb8, !PT ;  /* 0xff00000002027812 */ /* 0x002fca00078eb805 */
[----:B------:R1:W-:Y:S01]  /*0dd0*/  STS [UR59+0x34], R2 ;  /* 0x00003402ff007988 */ /* 0x0003e2000800083b */
[----:B------:R-:W-:Y:S05]  /*0de0*/  @P1 BRA `(.L_x_35) ;  /* 0x00000000001c1947 */ /* 0x000fea0003800000 */
[----:B-1----:R-:W1:Y:S01]  /*0df0*/  LDS R2, [UR59+0x38] ;  /* 0x0000383bff027984 */ /* 0x002e620008000800 */
[----:B------:R-:W-:-:S05]  /*0e00*/  IMAD.MOV.U32 R5, RZ, RZ, 0xff ;  /* 0x000000ffff057424 */ /* 0x000fca00078e00ff */
[----:B-1----:R-:W-:-:S05]  /*0e10*/  LOP3.LUT R2, R2, 0xff, R5, 0xb8, !PT ;  /* 0x000000ff02027812 */ /* 0x002fca00078eb805 */
[----:B------:R4:W-:Y:S02]  /*0e20*/  STS [UR59+0x38], R2 ;  /* 0x00003802ff007988 */ /* 0x0009e4000800083b */
.L_x_34:
[----:B------:R-:W-:Y:S05]  /*0e30*/  @P1 BREAK B2 ;  /* 0x0000000000021942 */ /* 0x000fea0003800000 */
[----:B------:R-:W-:Y:S05]  /*0e40*/  @P1 BRA `(.L_x_36) ;  /* 0x00000000000c1947 */ /* 0x000fea0003800000 */
[----:B------:R1:W-:Y:S02]  /*0e50*/  STS [UR59+0x20], R7 ;  /* 0x00002007ff007988 */ /* 0x0003e4000800083b */
.L_x_35:
[----:B------:R-:W-:Y:S05]  /*0e60*/  BSYNC B2 ;  /* 0x0000000000027941 */ /* 0x000fea0003800000 */
.L_x_33:
[----:B------:R1:W-:Y:S02]  /*0e70*/  @!P1 STS [UR59+0x24], R6 ;  /* 0x00002406ff009988 */ /* 0x0003e4000800083b */
.L_x_36:
[----:B------:R-:W-:Y:S05]  /*0e80*/  BSYNC B3 ;  /* 0x0000000000037941 */ /* 0x000fea0003800000 */
.L_x_32:
[----:B------:R-:W-:Y:S05]  /*0e90*/  WARPSYNC.ALL ;  /* 0x0000000000007948 */ /* 0x000fea0003800000 */
[----:B------:R-:W-:Y:S04]  /*0ea0*/  BSSY B3, `(.L_x_37) ;  /* 0x000000e000037945 */ /* 0x000fe80003800000 */
[----:B------:R-:W-:Y:S05]  /*0eb0*/  @P1 BRA `(.L_x_38) ;  /* 0x0000000000301947 */ /* 0x000fea0003800000 */
[----:B------:R-:W5:Y:S01]  /*0ec0*/  LDS R4, [UR59+0x34] ;  /* 0x0000343bff047984 */ /* 0x000f620008000800 */
[----:B--2---:R-:W2:Y:S03]  /*0ed0*/  LDC.64 R8, c[0x0][0x248] ;  /* 0x00009200ff087b82 */ /* 0x004ea60000000a00 */
[----:B-1-34-:R-:W1:Y:S01]  /*0ee0*/  LDS R2, [UR59+0x1c] ;  /* 0x00001c3bff027984 */ /* 0x01ae620008000800 */
[C---:B--2---:R-:W-:Y:S01]  /*0ef0*/  SHF.L.U64.HI R6, R8.reuse, 0x1, R9 ;  /* 0x0000000108067819 */ /* 0x044fe20000010209 */
[----:B------:R-:W-:-:S03]  /*0f00*/  IMAD.SHL.U32 R5, R8, 0x2, RZ ;  /* 0x0000000208057824 */ /* 0x000fc600078e00ff */
[--C-:B------:R-:W-:Y:S02]  /*0f10*/  SHF.R.U32.HI R7, RZ, 0x4, R6.reuse ;  /* 0x00000004ff077819 */ /* 0x100fe40000011606 */
[----:B------:R-:W-:-:S05]  /*0f20*/  SHF.R.U64 R5, R5, 0x4, R6 ;  /* 0x0000000405057819 */ /* 0x000fca0000001206 */
[----:B------:R2:W-:Y:S01]  /*0f30*/  STS [UR59+0xc], R5 ;  /* 0x00000c05ff007988 */ /* 0x0005e2000800083b */
[----:B-----5:R-:W-:Y:S02]  /*0f40*/  LOP3.LUT R4, R4, 0x7, RZ, 0xb8, !PT ;  /* 0x0000000704047812 */ /* 0x020fe400078eb8ff */
[----:B-1----:R-:W-:-:S03]  /*0f50*/  LOP3.LUT R2, R2, 0xf, R7, 0xb8, !PT ;  /* 0x0000000f02027812 */ /* 0x002fc600078eb807 */
[----:B------:R2:W-:Y:S04]  /*0f60*/  STS [UR59+0x34], R4 ;  /* 0x00003404ff007988 */ /* 0x0005e8000800083b */
[----:B------:R2:W-:Y:S02]  /*0f70*/  STS [UR59+0x1c], R2 ;  /* 0x00001c02ff007988 */ /* 0x0005e4000800083b */
.L_x_38:
[----:B------:R-:W-:Y:S05]  /*0f80*/  BSYNC B3 ;  /* 0x0000000000037941 */ /* 0x000fea0003800000 */
.L_x_37:
        /* <DEDUP_REMOVED lines=11> */
.L_x_41:
[----:B------:R-:W-:Y:S05]  /*1040*/  @P1 BRA `(.L_x_43) ;  /* 0x0000000000281947 */ /* 0x000fea0003800000 */
[----:B-1234-:R-:W1:Y:S02]  /*1050*/  LDS R2, [UR59+0x8] ;  /* 0x0000083bff027984 */ /* 0x01ee640008000800 */
[----:B-1----:R-:W-:-:S05]  /*1060*/  LOP3.LUT R2, R2, 0x1800, RZ, 0xb8, !PT ;  /* 0x0000180002027812 */ /* 0x002fca00078eb8ff */
[----:B------:R2:W-:Y:S02]  /*1070*/  STS [UR59+0x8], R2 ;  /* 0x00000802ff007988 */ /* 0x0005e4000800083b */
.L_x_42:
[----:B------:R-:W-:Y:S05]  /*1080*/  @P1 BREAK B4 ;  /* 0x0000000000041942 */ /* 0x000fea0003800000 */
[----:B------:R-:W-:Y:S05]  /*1090*/  @P1 BRA `(.L_x_44) ;  /* 0x0000000000241947 */ /* 0x000fea0003800000 */
[----:B-12---:R-:W1:Y:S01]  /*10a0*/  LDS R2, [UR59+0x8] ;  /* 0x0000083bff027984 */ /* 0x006e620008000800 */
[----:B------:R-:W-:-:S05]  /*10b0*/  IMAD.MOV.U32 R5, RZ, RZ, 0x6000 ;  /* 0x00006000ff057424 */ /* 0x000fca00078e00ff */
[----:B-1----:R-:W-:-:S04]  /*10c0*/  LOP3.LUT R2, R2, 0x6000, R5, 0xd8, !PT ;  /* 0x0000600002027812 */ /* 0x002fc800078ed805 */
[----:B------:R-:W-:-:S05]  /*10d0*/  LOP3.LUT R2, R2, 0x400000, RZ, 0xb8, !PT ;  /* 0x0040000002027812 */ /* 0x000fca00078eb8ff */
[----:B------:R1:W-:Y:S02]  /*10e0*/  STS [UR59+0x8], R2 ;  /* 0x00000802ff007988 */ /* 0x0003e4000800083b */
.L_x_43:
[----:B------:R-:W-:Y:S05]  /*10f0*/  BSYNC B4 ;  /* 0x0000000000047941 */ /* 0x000fea0003800000 */
.L_x_40:
[----:B-1234-:R-:W1:Y:S02]  /*1100*/  @!P1 LDS R2, [UR59+0x8] ;  /* 0x0000083bff029984 */ /* 0x01ee640008000800 */
[----:B-1----:R-:W-:-:S05]  /*1110*/  @!P1 LOP3.LUT R2, R2, 0x8000, RZ, 0xb8, !PT ;  /* 0x0000800002029812 */ /* 0x002fca00078eb8ff */
[----:B------:R3:W-:Y:S02]  /*1120*/  @!P1 STS [UR59+0x8], R2 ;  /* 0x00000802ff009988 */ /* 0x0007e4000800083b */
.L_x_44:
[----:B------:R-:W-:Y:S05]  /*1130*/  BSYNC B3 ;  /* 0x0000000000037941 */ /* 0x000fea0003800000 */
.L_x_39:
[----:B------:R-:W-:Y:S05]  /*1140*/  WARPSYNC.ALL ;  /* 0x0000000000007948 */ /* 0x000fea0003800000 */
[----:B------:R4:W-:Y:S01]  /*1150*/  STL [R1+0x400], RZ ;  /* 0x000400ff01007387 */ /* 0x0009e20000100800 */
[----:B------:R-:W-:Y:S01]  /*1160*/  UIADD3 UR8, UR8, 0x100, URZ ;  /* 0x0000010008087890 */ /* 0x000fe2000fffe03f */
[----:B------:R-:W-:Y:S02]  /*1170*/  ISETP.GE.AND P2, PT, R13, 0x1, PT ;  /* 0x000000010d00780c */ /* 0x000fe40003f46270 */
[----:B------:R-:W-:Y:S01]  /*1180*/  SHF.R.U32.HI R6, RZ, 0x5, R245 ;  /* 0x00000005ff067819 */ /* 0x000fe200000116f5 */
[----:B------:R-:W-:-:S04]  /*1190*/  UIADD3 UR52, UP0, UR8, UR52, URZ ;  /* 0x0000003408347290 */ /* 0x000fc8000ff1e03f */
[----:B------:R-:W-:Y:S01]  /*11a0*/  ULEA.HI.X.SX32 UR53, UR8, UR53, 0x1, UP0 ;  /* 0x0000003508357291 */ /* 0x000fe200080f0e3f */
[----:B----4-:R-:W-:Y:S11]  /*11b0*/  @P0 BRA `(.L_x_45) ;  /* 0x0000000000280947 */ /* 0x010ff60003800000 */
        /* <DEDUP_REMOVED lines=10> */
.L_x_45:
[----:B------:R-:W-:Y:S05]  /*1260*/  @P0 BRA `(.L_x_46) ;  /* 0x00000000000c0947 */ /* 0x000fea0003800000 */
[----:B------:R0:W-:Y:S01]  /*1270*/  UTMACMDFLUSH ;  /* 0x00000000000079b7 */ /* 0x0001e20000000000 */
[----:B------:R-:W-:Y:S05]  /*1280*/  @P0 BRA `(.L_x_46) ;  /* 0x0000000000040947 */ /* 0x000fea0003800000 */
[----:B------:R-:W-:-:S04]  /*1290*/  DEPBAR.LE SB0, 0x0 ;  /* 0x000080000000791a */ /* 0x000fc80000000000 */
.L_x_46:
[----:B------:R1:W-:Y:S01]  /*12a0*/  STL [R1+0x404], RZ ;  /* 0x000404ff01007387 */ /* 0x0003e20000100800 */
[----:B------:R-:W-:Y:S05]  /*12b0*/  WARPSYNC.ALL ;  /* 0x0000000000007948 */ /* 0x000fea0003800000 */
[----:B------:R1:W-:Y:S01]  /*12c0*/  STL [R1+0x408], RZ ;  /* 0x000408ff01007387 */ /* 0x0003e20000100800 */
[----:B-----5:R-:W-:Y:S01]  /*12d0*/  VOTEU.ALL UP0, P1 ;  /* 0x00000000003f7886 */ /* 0x020fe20000800000 */
[----:B------:R-:W-:Y:S01]  /*12e0*/  UMOV UR8, 0x1 ;  /* 0x0000000100087882 */ /* 0x000fe20000000000 */
[----:B------:R-:W-:Y:S01]  /*12f0*/  VOTEU.ALL UP1, P1 ;  /* 0x00000000003f7886 */ /* 0x000fe20000820000 */
[----:B------:R1:W-:Y:S01]  /*1300*/  STL [R1+0x40c], RZ ;  /* 0x00040cff01007387 */ /* 0x0003e20000100800 */
[----:B------:R-:W-:Y:S01]  /*1310*/  VOTEU.ALL UP2, P1 ;  /* 0x00000000003f7886 */ /* 0x000fe20000840000 */
[----:B------:R-:W-:-:S04]  /*1320*/  @!UP0 UIADD3 UR12, -UR8, 0x100000, URZ ;  /* 0x00100000080c8890 */ /* 0x000fc8000fffe13f */
[----:B------:R-:W-:Y:S02]  /*1330*/  @!UP0 USHF.L.U32 UR13, UR12, 0xb, URZ ;  /* 0x0000000b0c0d8899 */ /* 0x000fe4000800063f */
[----:B------:R-:W-:Y:S01]  /*1340*/  @!UP0 USHF.L.U32 UR12, UR12, 0x1, URZ ;  /* 0x000000010c0c8899 */ /* 0x000fe2000800063f */
[----:B------:R-:W-:Y:S01]  /*1350*/  R2UR UR57, R6 ;  /* 0x00000000063972ca */ /* 0x000fe200000e0000 */
[----:B------:R1:W-:Y:S01]  /*1360*/  STL [R1+0x410], RZ ;  /* 0x000410ff01007387 */ /* 0x0003e20000100800 */
[----:B------:R-:W-:-:S04]  /*1370*/  @!UP0 UIADD3 UR14, -UR8, 0x100000, URZ ;  /* 0x00100000080e8890 */ /* 0x000fc8000fffe13f */
[----:B------:R-:W-:Y:S02]  /*1380*/  @!UP0 USHF.L.U32 UR15, UR14, 0xb, URZ ;  /* 0x0000000b0e0f8899 */ /* 0x000fe4000800063f */
[----:B------:R-:W-:Y:S01]  /*1390*/  @!UP0 USHF.L.U32 UR14, UR14, 0x1, URZ ;  /* 0x000000010e0e8899 */ /* 0x000fe2000800063f */
[----:B------:R-:W-:Y:S01]  /*13a0*/  CS2R R24, SRZ ;  /* 0x0000000000187805 */ /* 0x000fe2000001ff00 */
[----:B------:R-:W-:-:S04]  /*13b0*/  @!UP0 UIADD3 UR8, -UR8, 0x100000, URZ ;  /* 0x0010000008088890 */ /* 0x000fc8000fffe13f */
[----:B------:R-:W-:Y:S02]  /*13c0*/  @!UP0 USHF.L.U32 UR9, UR8, 0xb, URZ ;  /* 0x0000000b08098899 */ /* 0x000fe4000800063f */
[----:B------:R-:W-:Y:S01]  /*13d0*/  @!UP0 USHF.L.U32 UR8, UR8, 0x1, URZ ;  /* 0x0000000108088899 */ /* 0x000fe2000800063f */
[----:B------:R1:W-:Y:S01]  /*13e0*/  STL [R1+0x414], RZ ;  /* 0x000414ff01007387 */ /* 0x0003e20000100800 */
[----:B------:R-:W-:Y:S01]  /*13f0*/  VOTEU.ALL UP0, P1 ;  /* 0x00000000003f7886 */ /* 0x000fe20000800000 */
[----:B------:R-:W-:Y:S01]  /*1400*/  USHF.L.U32 UR58, UR54, 0x8, URZ ;  /* 0x00000008363a7899 */ /* 0x000fe2000800063f */
[----:B------:R-:W-:Y:S01]  /*1410*/  CS2R R26, SRZ ;  /* 0x00000000001a7805 */ /* 0x000fe2000001ff00 */
[----:B------:R1:W-:Y:S01]  /*1420*/  STL [R1+0x418], RZ ;  /* 0x000418ff01007387 */ /* 0x0003e20000100800 */
[----:B------:R-:W-:Y:S01]  /*1430*/  USHF.L.U32 UR11, UR55, 0x8, URZ ;  /* 0x00000008370b7899 */ /* 0x000fe2000800063f */
[----:B------:R-:W-:Y:S02]  /*1440*/  CS2R R28, SRZ ;  /* 0x00000000001c7805 */ /* 0x000fe4000001ff00 */
[----:B------:R-:W-:Y:S01]  /*1450*/  CS2R R30, SRZ ;  /* 0x00000000001e7805 */ /* 0x000fe2000001ff00 */
[----:B------:R1:W-:Y:S01]  /*1460*/  STL [R1+0x41c], RZ ;  /* 0x00041cff01007387 */ /* 0x0003e20000100800 */
[----:B------:R-:W-:-:S02]  /*1470*/  CS2R R32, SRZ ;  /* 0x0000000000207805 */ /* 0x000fc4000001ff00 */
[----:B------:R-:W-:Y:S02]  /*1480*/  CS2R R34, SRZ ;  /* 0x0000000000227805 */ /* 0x000fe4000001ff00 */
[----:B------:R-:W-:Y:S01]  /*1490*/  CS2R R36, SRZ ;  /* 0x0000000000247805 */ /* 0x000fe2000001ff00 */
[----:B------:R1:W-:Y:S01]  /*14a0*/  STL [R1+0x420], RZ ;  /* 0x000420ff01007387 */ /* 0x0003e20000100800 */
[----:B------:R-:W-:Y:S02]  /*14b0*/  CS2R R38, SRZ ;  /* 0x0000000000267805 */ /* 0x000fe4000001ff00 */
        /* <DEDUP_REMOVED lines=74> */
[----:B------:R1:W-:Y:S04]  /*1960*/  STL [R1+0x46c], RZ ;  /* 0x00046cff01007387 */ /* 0x0003e80000100800 */
        /* <DEDUP_REMOVED lines=228> */
[----:B------:R1:W-:Y:S04]  /*27b0*/  STL [R1], RZ ;  /* 0x000000ff01007387 */ /* 0x0003e80000100800 */
        /* <DEDUP_REMOVED lines=69> */
[----:B------:R1:W-:Y:S01]  /*2c10*/  STL [R1+0x118], RZ ;  /* 0x000118ff01007387 */ /* 0x0003e20000100800 */
[----:B------:R-:W-:Y:S06]  /*2c20*/  BAR.SYNC.DEFER_BLOCKING 0x0 ;  /* 0x0000000000007b1d */ /* 0x000fec0000010000 */
[----:B------:R1:W-:Y:S04]  /*2c30*/  STL [R1+0x11c], RZ ;  /* 0x00011cff01007387 */ /* 0x0003e80000100800 */
[----:B------:R1:W-:Y:S04]  /*2c40*/  STL [R1+0x120], RZ ;  /* 0x000120ff01007387 */ /* 0x0003e80000100800 */
[----:B------:R1:W-:Y:S04]  /*2c50*/  STL [R1+0x124], RZ ;  /* 0x000124ff01007387 */ /* 0x0003e80000100800 */
[----:B------:R1:W-:Y:S04]  /*2c60*/  STL [R1+0x128], RZ ;  /* 0x000128ff01007387 */ /* 0x0003e80000100800 */
[----:B------:R1:W-:Y:S04]  /*2c70*/  STL [R1+0x12c], RZ ;  /* 0x00012cff01007387 */ /* 0x0003e80000100800 */
[----:B------:R-:W2:Y:S02]  /*2c80*/  FENCE.VIEW.ASYNC.S ;  /* 0x00000000000073c6 */ /* 0x000ea40000000000 */
[----:B--2---:R1:W2:Y:S02]  /*2c90*/  @!UP0 SYNCS.EXCH.64 URZ, [UR59+0x60000], UR12 ;  /* 0x0600000c3b3f85b2 */ /* 0x0042a40008000100 */
        /* <DEDUP_REMOVED lines=20> */
[----:B--2---:R-:W-:Y:S06]  /*2de0*/  BAR.SYNC.DEFER_BLOCKING 0x0 ;  /* 0x0000000000007b1d */ /* 0x004fec0000010000 */
[----:B------:R1:W-:Y:S04]  /*2df0*/  STL [R1+0x180], RZ ;  /* 0x000180ff01007387 */ /* 0x0003e80000100800 */
[----:B------:R1:W-:Y:S04]  /*2e00*/  STL [R1+0x184], RZ ;  /* 0x000184ff01007387 */ /* 0x0003e80000100800 */
[----:B------:R1:W-:Y:S04]  /*2e10*/  STL [R1+0x188], RZ ;  /* 0x000188ff01007387 */ /* 0x0003e80000100800 */
[----:B------:R1:W-:Y:S04]  /*2e20*/  STL [R1+0x18c], RZ ;  /* 0x00018cff01007387 */ /* 0x0003e80000100800 */
[----:B------:R1:W-:Y:S01]  /*2e30*/  STL [R1+0x190], RZ ;  /* 0x000190ff01007387 */ /* 0x0003e20000100800 */
[----:B------:R1:W2:Y:S03]  /*2e40*/  @!UP1 SYNCS.EXCH.64 URZ, [UR59+0x60008], UR14 ;  /* 0x0600080e3b3f95b2 */ /* 0x0002a60008000100 */
        /* <DEDUP_REMOVED lines=28> */
[----:B------:R1:W-:Y:S01]  /*3010*/  STL [R1+0x1fc], RZ ;  /* 0x0001fcff01007387 */ /* 0x0003e20000100800 */
[----:B------:R-:W-:Y:S05]  /*3020*/  @!P2 BRA `(.L_x_47) ;  /* 0x0000004800e8a947 */ /* 0x000fea0003800000 */
[----:B------:R1:W-:Y:S01]  /*3030*/  STL [R1+0x400], RZ ;  /* 0x000400ff01007387 */ /* 0x0003e20000100800 */
[----:B------:R-:W-:Y:S02]  /*3040*/  CS2R R24, SRZ ;  /* 0x0000000000187805 */ /* 0x000fe4000001ff00 */
        /* <DEDUP_REMOVED lines=83> */
[----:B------:R-:W-:Y:S01]  /*3580*/  CS2R R150, SRZ ;  /* 0x0000000000967805 */ /* 0x000fe2000001ff00 */
[----:B------:R-:W-:Y:S01]  /*3590*/  UMOV UR56, URZ ;  /* 0x0000003f00387c82 */ /* 0x000fe20008000000 */
[----:B-1----:R-:W-:Y:S01]  /*35a0*/  UMOV UR15, URZ ;  /* 0x0000003f000f7c82 */ /* 0x002fe20008000000 */
        /* <DEDUP_REMOVED lines=361> */
[----:B--2---:R1:W-:Y:S02]  /*4c40*/  STL [R1+0x1fc], RZ ;  /* 0x0001fcff01007387 */ /* 0x0043e40000100800 */
.L_x_49:
[----:B------:R-:W-:Y:S01]  /*4c50*/  BAR.SYNC.DEFER_BLOCKING 0x0 ;  /* 0x0000000000007b1d */ /* 0x000fe20000010000 */
[----:B------:R-:W-:Y:S01]  /*4c60*/  ULEA UR20, UR56, UR59, 0x3 ;  /* 0x0000003b38147291 */ /* 0x000fe2000f8e183f */
[----:B---3--:R-:W-:Y:S01]  /*4c70*/  @!P1 IMAD.MOV.U32 R2, RZ, RZ, 0x20000 ;  /* 0x00020000ff029424 */ /* 0x008fe200078e00ff */
[----:B------:R-:W-:Y:S01]  /*4c80*/  ELECT P0, URZ, PT ;  /* 0x00000000003f782f */ /* 0x000fe20003800000 */
[----:B------:R-:W-:-:S03]  /*4c90*/  ULEA UR18, UR56, UR59, 0x10 ;  /* 0x0000003b38127291 */ /* 0x000fc6000f8e803f */
[----:B------:R-:W-:Y:S01]  /*4ca0*/  ISETP.LT.U32.AND P0, PT, R3, 0x40, P0 ;  /* 0x000000400300780c */ /* 0x000fe20000701070 */
[----:B------:R-:W-:Y:S02]  /*4cb0*/  ULOP3.LUT UR10, UR57, 0x1, URZ, 0xc0, !UPT ;  /* 0x00000001390a7892 */ /* 0x000fe4000f8ec03f */
[----:B------:R-:W-:Y:S02]  /*4cc0*/  UIADD3 UR9, UR20, 0x60000, URZ ;  /* 0x0006000014097890 */ /* 0x000fe4000fffe03f */
[----:B------:R-:W-:Y:S02]  /*4cd0*/  ULEA UR8, UR10, UR18, 0xf ;  /* 0x000000120a087291 */ /* 0x000fe4000f8e783f */
[----:B------:R-:W-:Y:S02]  /*4ce0*/  ULEA UR10, UR10, UR15, 0x6 ;  /* 0x0000000f0a0a7291 */ /* 0x000fe4000f8e303f */
[----:B------:R-:W-:Y:S02]  /*4cf0*/  ULOP3.LUT UR12, UR57, 0x3, URZ, 0xc0, !UPT ;  /* 0x00000003390c7892 */ /* 0x000fe4000f8ec03f */
[----:B------:R-:W-:-:S02]  /*4d00*/  UIADD3 UR19, UR18, 0x30000, URZ ;  /* 0x0003000012137890 */ /* 0x000fc4000fffe03f */
[----:B------:R-:W-:Y:S01]  /*4d10*/  VOTEU.ANY UP0, P0 ;  /* 0x00000000003f7886 */ /* 0x000fe20000000100 */
[----:B------:R-:W-:Y:S01]  /*4d20*/  VOTEU.ANY UP1, P0 ;  /* 0x00000000003f7886 */ /* 0x000fe20000020100 */
[----:B------:R-:W-:Y:S01]  /*4d30*/  ULEA UR14, UR12, UR58, 0x6 ;  /* 0x0000003a0c0e7291 */ /* 0x000fe2000f8e303f */
[----:B------:R2:W-:Y:S01]  /*4d40*/  @!P1 SYNCS.ARRIVE.TRANS64 RZ, [UR20+0x60000], R2 ;  /* 0x06000002ffff99a7 */ /* 0x0005e20008000014 */
[----:B------:R3:W-:Y:S06]  /*4d50*/  MEMBAR.ALL.CTA ;  /* 0x0000000000007992 */ /* 0x0007ec0000008000 */
[----:B---3--:R-:W3:Y:S01]  /*4d60*/  FENCE.VIEW.ASYNC.S ;  /* 0x00000000000073c6 */ /* 0x008ee20000000000 */
[----:B------:R-:W-:Y:S01]  /*4d70*/  @UP0 UMOV UR16, UR4 ;  /* 0x0000000400100c82 */ /* 0x000fe20008000000 */
[----:B------:R-:W-:Y:S01]  /*4d80*/  @UP0 UMOV UR17, UR5 ;  /* 0x0000000500110c82 */ /* 0x000fe20008000000 */
[----:B------:R-:W-:Y:S01]  /*4d90*/  ULEA UR12, UR12, UR19, 0xe ;  /* 0x000000130c0c7291 */ /* 0x000fe2000f8e703f */
[----:B------:R-:W-:Y:S01]  /*4da0*/  UMOV UR13, UR9 ;  /* 0x00000009000d7c82 */ /* 0x000fe20008000000 */
[----:B------:R-:W-:Y:S01]  /*4db0*/  USHF.R.U32.HI UR19, URZ, 0x4, UR19 ;  /* 0x000000043f137899 */ /* 0x000fe20008011613 */
[----:B--2---:R-:W-:Y:S01]  /*4dc0*/  SHF.L.U32 R2, R0, 0x1f, RZ ;  /* 0x0000001f00027819 */ /* 0x004fe200000006ff */
[----:B------:R-:W-:-:S02]  /*4dd0*/  USHF.R.U32.HI UR40, URZ, 0x4, UR18 ;  /* 0x000000043f287899 */ /* 0x000fc40008011612 */
[----:B------:R-:W-:Y:S02]  /*4de0*/  USGXT.U32 UR18, UR19, 0xe ;  /* 0x0000000e1312789a */ /* 0x000fe40008000000 */
[----:B------:R-:W-:Y:S02]  /*4df0*/  USGXT.U32 UR40, UR40, 0xe ;  /* 0x0000000e2828789a */ /* 0x000fe40008000000 */
[----:B------:R-:W-:Y:S01]  /*4e00*/  ULOP3.LUT UR42, UR18, 0x4000000, URZ, 0xfc, !UPT ;  /* 0x04000000122a7892 */ /* 0x000fe2000f8efc3f */
[----:B---3--:R-:W-:Y:S06]  /*4e10*/  BAR.SYNC.DEFER_BLOCKING 0x0 ;  /* 0x0000000000007b1d */ /* 0x008fec0000010000 */
[----:B------:R2:W-:Y:S02]  /*4e20*/  @UP1 UTMALDG.2D [UR8], [UR16] ;  /* 0x00000008100015b4 */ /* 0x0005e40008008000 */
[----:B------:R-:W-:Y:S06]  /*4e30*/  BAR.SYNC.DEFER_BLOCKING 0x0 ;  /* 0x0000000000007b1d */ /* 0x000fec0000010000 */
[----:B------:R2:W-:Y:S02]  /*4e40*/  UTMALDG.2D [UR12], [UR6] ;  /* 0x0000000c060075b4 */ /* 0x0005e40008008000 */
[----:B------:R-:W-:Y:S06]  /*4e50*/  BAR.SYNC.DEFER_BLOCKING 0x0 ;  /* 0x0000000000007b1d */ /* 0x000fec0000010000 */
[----:B------:R-:W3:Y:S02]  /*4e60*/  SYNCS.PHASECHK.TRANS64.TRYWAIT P0, [UR20+0x60000], R2 ;  /* 0x06000002ff0075a7 */ /* 0x000ee40008000154 */
[----:B--23-5:R-:W-:Y:S05]  /*4e70*/  @!P0 BRA `(.L_x_48) ;  /* 0x0000007000008947 */ /* 0x02cfea0003800000 */
.L_x_50:
[----:B------:R-:W-:Y:S01]  /*4e80*/  STL [R1+0x6d0], R245 ;  /* 0x0006d0f501007387 */ /* 0x000fe20000100800 */
[----:B------:R-:W-:Y:S01]  /*4e90*/  UMOV UR41, 0x40000040 ;  /* 0x4000004000297882 */ /* 0x000fe20000000000 */
[----:B------:R-:W-:Y:S01]  /*4ea0*/  UMOV UR43, 0x40000040 ;  /* 0x40000040002b7882 */ /* 0x000fe20000000000 */
[----:B------:R-:W-:Y:S01]  /*4eb0*/  UIADD3 UR44, UP0, UR40, 0x2, URZ ;  /* 0x00000002282c7890 */ /* 0x000fe2000ff1e03f */
[----:B------:R-:W-:Y:S01]  /*4ec0*/  STL.64 [R1+0x6c8], R150 ;  /* 0x0006c89601007387 */ /* 0x000fe20000100a00 */
[----:B------:R-:W-:Y:S01]  /*4ed0*/  UIADD3 UR46, UP1, UR18, 0x4000080, URZ ;  /* 0x04000080122e7890 */ /* 0x000fe2000ff3e03f */
[----:B------:R-:W2:Y:S02]  /*4ee0*/  LDC R2, c[0x0][0x230] ;  /* 0x00008c00ff027b82 */ /* 0x000ea40000000800 */
[----:B------:R-:W-:Y:S04]  /*4ef0*/  STL.64 [R1+0x6c0], R148 ;  /* 0x0006c09401007387 */ /* 0x000fe80000100a00 */
        /* <DEDUP_REMOVED lines=11> */
[----:B------:R3:W-:Y:S04]  /*4fb0*/  STL.64 [R1+0x660], R124 ;  /* 0x0006607c01007387 */ /* 0x0007e80000100a00 */
[----:B---3--:R-:W3:Y:S04]  /*4fc0*/  LDL.LU.64 R124, [R1+0x400] ;  /* 0x00040000017c7983 */ /* 0x008ee80000300a00 */
[----:B------:R-:W3:Y:S04]  /*4fd0*/  LDL.LU.64 R126, [R1+0x408] ;  /* 0x00040800017e7983 */ /* 0x000ee80000300a00 */
        /* <DEDUP_REMOVED lines=61> */
[----:B------:R-:W3:Y:S01]  /*53b0*/  LDL.LU.64 R250, [R1+0x5f8] ;  /* 0x0005f80001fa7983 */ /* 0x000ee20000300a00 */
[----:B------:R-:W-:Y:S01]  /*53c0*/  UMOV UR8, URZ ;  /* 0x0000003f00087c82 */ /* 0x000fe20008000000 */
[----:B------:R-:W-:Y:S01]  /*53d0*/  UMOV UR9, URZ ;  /* 0x0000003f00097c82 */ /* 0x000fe20008000000 */
[----:B------:R-:W-:-:S02]  /*53e0*/  UIADD3.X UR45, UR8, 0x40000040, URZ, UP0, !UPT ;  /* 0x40000040082d7890 */ /* 0x000fc400087fe43f */
[----:B------:R-:W-:Y:S02]  /*53f0*/  UIADD3.X UR47, UR9, 0x40000040, URZ, UP1, !UPT ;  /* 0x40000040092f7890 */ /* 0x000fe40008ffe43f */
[----:B------:R-:W-:Y:S02]  /*5400*/  UIADD3.64 UR36, UR44, 0x2, URZ ;  /* 0x000000022c247897 */ /* 0x000fe4000fffe03f */
[----:B------:R-:W-:Y:S02]  /*5410*/  UIADD3.64 UR38, UR46, 0x80, URZ ;  /* 0x000000802e267897 */ /* 0x000fe4000fffe03f */
[----:B------:R-:W-:Y:S02]  /*5420*/  UIADD3.64 UR32, UR44, 0x4, URZ ;  /* 0x000000042c207897 */ /* 0x000fe4000fffe03f */
[----:B------:R-:W-:Y:S02]  /*5430*/  UIADD3.64 UR34, UR46, 0x100, URZ ;  /* 0x000001002e227897 */ /* 0x000fe4000fffe03f */
[----:B------:R-:W-:-:S02]  /*5440*/  UIADD3.64 UR28, UR44, 0x7fe, URZ ;  /* 0x000007fe2c1c7897 */ /* 0x000fc4000fffe03f */
[----:B------:R-:W-:Y:S02]  /*5450*/  UIADD3.64 UR30, UR46, 0x180, URZ ;  /* 0x000001802e1e7897 */ /* 0x000fe4000fffe03f */
[----:B------:R-:W-:Y:S02]  /*5460*/  UIADD3.64 UR24, UR44, 0x800, URZ ;  /* 0x000008002c187897 */ /* 0x000fe4000fffe03f */
[----:B------:R-:W-:Y:S02]  /*5470*/  UIADD3.64 UR26, UR46, 0x200, URZ ;  /* 0x000002002e1a7897 */ /* 0x000fe4000fffe03f */
[----:B------:R-:W-:Y:S02]  /*5480*/  UIADD3.64 UR20, UR44, 0x802, URZ ;  /* 0x000008022c147897 */ /* 0x000fe4000fffe03f */
[----:B------:R-:W-:Y:S02]  /*5490*/  UIADD3.64 UR22, UR46, 0x280, URZ ;  /* 0x000002802e167897 */ /* 0x000fe4000fffe03f */
[----:B------:R-:W-:-:S02]  /*54a0*/  UIADD3.64 UR16, UR44, 0x804, URZ ;  /* 0x000008042c107897 */ /* 0x000fc4000fffe03f */
[----:B------:R-:W-:Y:S01]  /*54b0*/  UIADD3.64 UR18, UR46, 0x300, URZ ;  /* 0x000003002e127897 */ /* 0x000fe2000fffe03f */
[----:B---3--:R-:W-:-:S06]  /*54c0*/  WARPGROUP.ARRIVE ;  /* 0x00000000000079c5 */ /* 0x008fcc0000000000 */
[----:B------:R-:W-:Y:S03]  /*54d0*/  HGMMA.64x256x16.F32.BF16 R124, gdesc[UR40].tnspB, R124, gsb0 ;  /* 0x43e00000287c79f0 */ /* 0x000fe6000800187c */
[----:B------:R-:W-:Y:S02]  /*54e0*/  WARPGROUP.DEPBAR.LE gsb0, 0x0 ;  /* 0x00008000000079c5 */ /* 0x000fe40000010000 */
[----:B------:R-:W-:-:S15]  /*54f0*/  WARPGROUP.ARRIVE ;  /* 0x00000000000079c5 */ /* 0x000fde0000000000 */
[----:B------:R-:W-:-:S08]  /*5500*/  NOP ;  /* 0x0000000000007918 */ /* 0x000fd00000000000 */
        /* <DEDUP_REMOVED lines=26> */
[----:B------:R3:W-:Y:S04]  /*56b0*/  STL.64 [R1+0x400], R124 ;  /* 0x0004007c01007387 */ /* 0x0007e80000100a00 */
        /* <DEDUP_REMOVED lines=63> */
[----:B---3--:R-:W3:Y:S04]  /*5ab0*/  LDL.LU.64 R124, [R1] ;  /* 0x00000000017c7983 */ /* 0x008ee80000300a00 */
[----:B-1----:R-:W3:Y:S04]  /*5ac0*/  LDL.LU.64 R126, [R1+0x8] ;  /* 0x00000800017e7983 */ /* 0x002ee80000300a00 */
[----:B----4-:R-:W4:Y:S04]  /*5ad0*/  LDL.LU.64 R128, [R1+0x10] ;  /* 0x0000100001807983 */ /* 0x010f280000300a00 */
[----:B--2---:R-:W2:Y:S04]  /*5ae0*/  LDL.LU.64 R130, [R1+0x18] ;  /* 0x0000180001827983 */ /* 0x004ea80000300a00 */
[----:B------:R-:W3:Y:S04]  /*5af0*/  LDL.LU.64 R132, [R1+0x20] ;  /* 0x0000200001847983 */ /* 0x000ee80000300a00 */
[----:B------:R-:W4:Y:S04]  /*5b00*/  LDL.LU.64 R134, [R1+0x28] ;  /* 0x0000280001867983 */ /* 0x000f280000300a00 */
[----:B------:R-:W2:Y:S04]  /*5b10*/  LDL.LU.64 R136, [R1+0x30] ;  /* 0x0000300001887983 */ /* 0x000ea80000300a00 */
[----:B------:R-:W3:Y:S04]  /*5b20*/  LDL.LU.64 R138, [R1+0x38] ;  /* 0x00003800018a7983 */ /* 0x000ee80000300a00 */
[----:B------:R-:W4:Y:S04]  /*5b30*/  LDL.LU.64 R140, [R1+0x40] ;  /* 0x00004000018c7983 */ /* 0x000f280000300a00 */
[----:B------:R-:W2:Y:S04]  /*5b40*/  LDL.LU.64 R142, [R1+0x48] ;  /* 0x00004800018e7983 */ /* 0x000ea80000300a00 */
[----:B------:R-:W3:Y:S04]  /*5b50*/  LDL.LU.64 R144, [R1+0x50] ;  /* 0x0000500001907983 */ /* 0x000ee80000300a00 */
[----:B------:R-:W4:Y:S04]  /*5b60*/  LDL.LU.64 R146, [R1+0x58] ;  /* 0x0000580001927983 */ /* 0x000f280000300a00 */
[----:B------:R-:W2:Y:S04]  /*5b70*/  LDL.LU.64 R148, [R1+0x60] ;  /* 0x0000600001947983 */ /* 0x000ea80000300a00 */
[----:B------:R-:W3:Y:S04]  /*5b80*/  LDL.LU.64 R150, [R1+0x68] ;  /* 0x0000680001967983 */ /* 0x000ee80000300a00 */
[----:B---3--:R-:W-:Y:S04]  /*5b90*/  STL.64 [R1+0x8d0], R150 ;  /* 0x0008d09601007387 */ /* 0x008fe80000100a00 */
[----:B--2---:R-:W-:Y:S04]  /*5ba0*/  STL.64 [R1+0x8c8], R148 ;  /* 0x0008c89401007387 */ /* 0x004fe80000100a00 */
[----:B----4-:R-:W-:Y:S04]  /*5bb0*/  STL.64 [R1+0x8c0], R146 ;  /* 0x0008c09201007387 */ /* 0x010fe80000100a00 */
        /* <DEDUP_REMOVED lines=61> */
[----:B-1----:R-:W2:Y:S04]  /*5f90*/  LDL.LU.64 R24, [R1+0x200] ;  /* 0x0002000001187983 */ /* 0x002ea80000300a00 */
[----:B------:R-:W2:Y:S04]  /*5fa0*/  LDL.LU.64 R26, [R1+0x208] ;  /* 0x00020800011a7983 */ /* 0x000ea80000300a00 */
        /* <DEDUP_REMOVED lines=61> */
[----:B------:R-:W2:Y:S01]  /*6380*/  LDL.LU.64 R150, [R1+0x3f8] ;  /* 0x0003f80001967983 */ /* 0x000ea20000300a00 */
[----:B------:R-:W-:-:S02]  /*6390*/  UIADD3.64 UR40, UR44, 0x1fe, URZ ;  /* 0x000001fe2c287897 */ /* 0x000fc4000fffe03f */
[----:B------:R-:W-:Y:S01]  /*63a0*/  UIADD3.64 UR48, UR44, 0x200, URZ ;  /* 0x000002002c307897 */ /* 0x000fe2000fffe03f */
[----:B------:R-:W3:Y:S01]  /*63b0*/  LDL.LU.64 R152, [R1+0x70] ;  /* 0x0000700001987983 */ /* 0x000ee20000300a00 */
[----:B------:R-:W-:Y:S01]  /*63c0*/  UMOV UR50, UR46 ;  /* 0x0000002e00327c82 */ /* 0x000fe20008000000 */
[----:B------:R-:W-:Y:S01]  /*63d0*/  UMOV UR51, UR47 ;  /* 0x0000002f00337c82 */ /* 0x000fe20008000000 */
[----:B------:R-:W-:Y:S01]  /*63e0*/  UIADD3.64 UR36, UR44, 0x202, URZ ;  /* 0x000002022c247897 */ /* 0x000fe2000fffe03f */
[----:B------:R-:W3:Y:S01]  /*63f0*/  LDL.LU.64 R154, [R1+0x78] ;  /* 0x00007800019a7983 */ /* 0x000ee20000300a00 */
[----:B------:R-:W-:Y:S02]  /*6400*/  UIADD3.64 UR32, UR44, 0x204, URZ ;  /* 0x000002042c207897 */ /* 0x000fe4000fffe03f */
[----:B------:R-:W-:Y:S01]  /*6410*/  UIADD3.64 UR28, UR44, 0x9fe, URZ ;  /* 0x000009fe2c1c7897 */ /* 0x000fe2000fffe03f */
[----:B------:R-:W3:Y:S01]  /*6420*/  LDL.LU.64 R156, [R1+0x80] ;  /* 0x00008000019c7983 */ /* 0x000ee20000300a00 */
[----:B------:R-:W-:-:S02]  /*6430*/  UIADD3.64 UR24, UR44, 0xa00, URZ ;  /* 0x00000a002c187897 */ /* 0x000fc4000fffe03f */
[----:B------:R-:W-:Y:S01]  /*6440*/  UIADD3.64 UR20, UR44, 0xa02, URZ ;  /* 0x00000a022c147897 */ /* 0x000fe2000fffe03f */
[----:B------:R-:W3:Y:S01]  /*6450*/  LDL.LU.64 R158, [R1+0x88] ;  /* 0x00008800019e7983 */ /* 0x000ee20000300a00 */
[----:B------:R-:W-:-:S03]  /*6460*/  UIADD3.64 UR16, UR44, 0xa04, URZ ;  /* 0x00000a042c107897 */ /* 0x000fc6000fffe03f */
        /* <DEDUP_REMOVED lines=46> */
[----:B--2---:R-:W-:-:S06]  /*6750*/  WARPGROUP.ARRIVE ;  /* 0x00000000000079c5 */ /* 0x004fcc0000000000 */
        /* <DEDUP_REMOVED lines=94> */
[----:B-1----:R-:W3:Y:S04]  /*6d40*/  LDL.LU.64 R150, [R1+0x8d0] ;  /* 0x0008d00001967983 */ /* 0x002ee80000300a00 */
        /* <DEDUP_REMOVED lines=13> */
[----:B------:R-:W-:-:S02]  /*6e20*/  UIADD3.64 UR40, UR44, 0x3fe, URZ ;  /* 0x000003fe2c287897 */ /* 0x000fc4000fffe03f */
[----:B------:R-:W-:Y:S01]  /*6e30*/  UIADD3.64 UR48, UR44, 0x400, URZ ;  /* 0x000004002c307897 */ /* 0x000fe2000fffe03f */
[----:B------:R-:W2:Y:S01]  /*6e40*/  LDL.LU.64 R122, [R1+0x860] ;  /* 0x00086000017a7983 */ /* 0x000ea20000300a00 */
[----:B------:R-:W-:Y:S01]  /*6e50*/  UMOV UR50, UR46 ;  /* 0x0000002e00327c82 */ /* 0x000fe20008000000 */
[----:B------:R-:W-:Y:S01]  /*6e60*/  UMOV UR51, UR47 ;  /* 0x0000002f00337c82 */ /* 0x000fe20008000000 */
[----:B------:R-:W-:Y:S01]  /*6e70*/  UIADD3.64 UR36, UR44, 0x402, URZ ;  /* 0x000004022c247897 */ /* 0x000fe2000fffe03f */
[----:B------:R-:W2:Y:S01]  /*6e80*/  LDL.LU.64 R120, [R1+0x858] ;  /* 0x0008580001787983 */ /* 0x000ea20000300a00 */
[----:B------:R-:W-:Y:S02]  /*6e90*/  UIADD3.64 UR32, UR44, 0x404, URZ ;  /* 0x000004042c207897 */ /* 0x000fe4000fffe03f */
[----:B------:R-:W-:Y:S01]  /*6ea0*/  UIADD3.64 UR28, UR44, 0xbfe, URZ ;  /* 0x00000bfe2c1c7897 */ /* 0x000fe2000fffe03f */
[----:B------:R-:W2:Y:S01]  /*6eb0*/  LDL.LU.64 R118, [R1+0x850] ;  /* 0x0008500001767983 */ /* 0x000ea20000300a00 */
[----:B------:R-:W-:-:S02]  /*6ec0*/  UIADD3.64 UR24, UR44, 0xc00, URZ ;  /* 0x00000c002c187897 */ /* 0x000fc4000fffe03f */
[----:B------:R-:W-:Y:S01]  /*6ed0*/  UIADD3.64 UR20, UR44, 0xc02, URZ ;  /* 0x00000c022c147897 */ /* 0x000fe2000fffe03f */
[----:B------:R-:W2:Y:S01]  /*6ee0*/  LDL.LU.64 R116, [R1+0x848] ;  /* 0x0008480001747983 */ /* 0x000ea20000300a00 */
[----:B------:R-:W-:-:S03]  /*6ef0*/  UIADD3.64 UR16, UR44, 0xc04, URZ ;  /* 0x00000c042c107897 */ /* 0x000fc6000fffe03f */
        /* <DEDUP_REMOVED lines=77> */
[----:B------:R-:W-:Y:S04]  /*73d0*/  STL.64 [R1], R124 ;  /* 0x0000007c01007387 */ /* 0x000fe80000100a00 */
        /* <DEDUP_REMOVED lines=60> */
[----:B------:R3:W-:Y:S04]  /*77a0*/  STL.64 [R1+0x1e8], R246 ;  /* 0x0001e8f601007387 */ /* 0x0007e80000100a00 */
[----:B------:R3:W-:Y:S04]  /*77b0*/  STL.64 [R1+0x1f0], R248 ;  /* 0x0001f0f801007387 */ /* 0x0007e80000100a00 */
[----:B------:R3:W-:Y:S04]  /*77c0*/  STL.64 [R1+0x1f8], R250 ;  /* 0x0001f8fa01007387 */ /* 0x0007e80000100a00 */
[----:B-1----:R3:W5:Y:S04]  /*77d0*/  LDL.LU R245, [R1+0x6d0] ;  /* 0x0006d00001f57983 */ /* 0x0027680000300800 */
        /* <DEDUP_REMOVED lines=15> */
[----:B------:R-:W-:Y:S02]  /*78d0*/  UIADD3.64 UR36, UR44, 0x602, URZ ;  /* 0x000006022c247897 */ /* 0x000fe4000fffe03f */
[----:B------:R-:W-:Y:S02]  /*78e0*/  UIADD3.64 UR32, UR44, 0x604, URZ ;  /* 0x000006042c207897 */ /* 0x000fe4000fffe03f */
[----:B------:R-:W-:Y:S02]  /*78f0*/  UIADD3.64 UR28, UR44, 0xdfe, URZ ;  /* 0x00000dfe2c1c7897 */ /* 0x000fe4000fffe03f */
[----:B------:R-:W-:Y:S02]  /*7900*/  UIADD3.64 UR24, UR44, 0xe00, URZ ;  /* 0x00000e002c187897 */ /* 0x000fe4000fffe03f */
[----:B------:R-:W-:Y:S02]  /*7910*/  UIADD3.64 UR20, UR44, 0xe02, URZ ;  /* 0x00000e022c147897 */ /* 0x000fe4000fffe03f */
[----:B------:R-:W-:-:S02]  /*7920*/  UIADD3.64 UR16, UR44, 0xe04, URZ ;  /* 0x00000e042c107897 */ /* 0x000fc4000fffe03f */
[----:B------:R-:W-:Y:S02]  /*7930*/  UIADD3 UR15, UR15, 0x80, URZ ;  /* 0x000000800f0f7890 */ /* 0x000fe4000fffe03f */
[----:B------:R-:W-:-:S04]  /*7940*/  UIADD3 UR56, UR56, 0x1, URZ ;  /* 0x0000000138387890 */ /* 0x000fc8000fffe03f */
[----:B------:R-:W-:Y:S01]  /*7950*/  ISETP.LE.AND P0, PT, R2, UR15, PT ;  /* 0x0000000f02007c0c */ /* 0x000fe2000bf03270 */
[----:B------:R-:W-:-:S04]  /*7960*/  UISETP.NE.U32.AND UP0, UPT, UR56, 0x3, UPT ;  /* 0x000000033800788c */ /* 0x000fc8000bf05070 */
[----:B------:R-:W-:Y:S02]  /*7970*/  USEL UR8, URZ, 0x1, UP0 ;  /* 0x000000013f087887 */ /* 0x000fe40008000000 */
[----:B------:R-:W-:-:S04]  /*7980*/  USEL UR56, UR56, URZ, UP0 ;  /* 0x0000003f38387287 */ /* 0x000fc80008000000 */
[----:B------:R-:W-:Y:S01]  /*7990*/  LOP3.LUT R0, R0, UR8, RZ, 0x3c, !PT ;  /* 0x0000000800007c12 */ /* 0x000fe2000f8e3cff */
[----:B--2---:R-:W-:-:S06]  /*79a0*/  WARPGROUP.ARRIVE ;  /* 0x00000000000079c5 */ /* 0x004fcc0000000000 */
[----:B------:R-:W-:Y:S01]  /*79b0*/  HGMMA.64x256x16.F32.BF16 R24, gdesc[UR40].tnspB, R24, gsb0 ;  /* 0x43e00000281879f0 */ /* 0x000fe20008001818 */
[----:B------:R-:W-:Y:S01]  /*79c0*/  UIADD3.64 UR40, UR44, 0x600, URZ ;  /* 0x000006002c287897 */ /* 0x000fe2000fffe03f */
[----:B------:R-:W-:Y:S01]  /*79d0*/  UMOV UR42, UR46 ;  /* 0x0000002e002a7c82 */ /* 0x000fe20008000000 */
[----:B------:R-:W-:Y:S01]  /*79e0*/  UMOV UR43, UR47 ;  /* 0x0000002f002b7c82 */ /* 0x000fe20008000000 */
[----:B------:R-:W-:Y:S02]  /*79f0*/  WARPGROUP.DEPBAR.LE gsb0, 0x0 ;  /* 0x00008000000079c5 */ /* 0x000fe40000010000 */
[----:B------:R-:W-:-:S15]  /*7a00*/  WARPGROUP.ARRIVE ;  /* 0x00000000000079c5 */ /* 0x000fde0000000000 */
[----:B------:R-:W-:-:S07]  /*7a10*/  NOP ;  /* 0x0000000000007918 */ /* 0x000fce0000000000 */
        /* <DEDUP_REMOVED lines=26> */
[----:B---3--:R-:W-:Y:S05]  /*7bc0*/  @!P0 BRA `(.L_x_49) ;  /* 0xffffffd000208947 */ /* 0x008fea000383ffff */
.L_x_47:
[----:B------:R-:W2:Y:S04]  /*7bd0*/  LDL.LU R22, [R1+0x44c] ;  /* 0x00044c0001167983 */ /* 0x000ea80000300800 */
[----:B------:R-:W2:Y:S04]  /*7be0*/  LDL.LU R21, [R1+0x448] ;  /* 0x0004480001157983 */ /* 0x000ea80000300800 */
[----:B------:R-:W2:Y:S04]  /*7bf0*/  LDL.LU R20, [R1+0x45c] ;  /* 0x00045c0001147983 */ /* 0x000ea80000300800 */
[----:B------:R-:W2:Y:S04]  /*7c00*/  LDL.LU R19, [R1+0x458] ;  /* 0x0004580001137983 */ /* 0x000ea80000300800 */
[----:B------:R-:W2:Y:S04]  /*7c10*/  LDL.LU R18, [R1+0x46c] ;  /* 0x00046c0001127983 */ /* 0x000ea80000300800 */
[----:B------:R-:W2:Y:S04]  /*7c20*/  LDL.LU R17, [R1+0x468] ;  /* 0x0004680001117983 */ /* 0x000ea80000300800 */
[----:B------:R-:W2:Y:S04]  /*7c30*/  LDL.LU R8, [R1+0x544] ;  /* 0x0005440001087983 */ /* 0x000ea80000300800 */
[----:B----4-:R-:W4:Y:S04]  /*7c40*/  LDL.LU R7, [R1+0x540] ;  /* 0x0005400001077983 */ /* 0x010f280000300800 */
[----:B------:R-:W4:Y:S04]  /*7c50*/  LDL.LU R6, [R1+0x554] ;  /* 0x0005540001067983 */ /* 0x000f280000300800 */
[----:B------:R-:W4:Y:S04]  /*7c60*/  LDL.LU R5, [R1+0x550] ;  /* 0x0005500001057983 */ /* 0x000f280000300800 */
[----:B------:R-:W4:Y:S04]  /*7c70*/  LDL.LU R4, [R1+0x564] ;  /* 0x0005640001047983 */ /* 0x000f280000300800 */
[----:B-1-3--:R-:W3:Y:S04]  /*7c80*/  LDL.LU R2, [R1+0x560] ;  /* 0x0005600001027983 */ /* 0x00aee80000300800 */
[----:B------:R-:W4:Y:S04]  /*7c90*/  LDL.LU R16, [R1+0x47c] ;  /* 0x00047c0001107983 */ /* 0x000f280000300800 */
[----:B------:R-:W3:Y:S04]  /*7ca0*/  LDL.LU R15, [R1+0x478] ;  /* 0x00047800010f7983 */ /* 0x000ee80000300800 */
[----:B------:R-:W3:Y:S04]  /*7cb0*/  LDL.LU R14, [R1+0x4cc] ;  /* 0x0004cc00010e7983 */ /* 0x000ee80000300800 */
[----:B------:R-:W3:Y:S04]  /*7cc0*/  LDL.LU R13, [R1+0x4c8] ;  /* 0x0004c800010d7983 */ /* 0x000ee80000300800 */
[----:B------:R-:W3:Y:S04]  /*7cd0*/  LDL.LU R12, [R1+0x4dc] ;  /* 0x0004dc00010c7983 */ /* 0x000ee80000300800 */
[----:B------:R-:W3:Y:S04]  /*7ce0*/  LDL.LU R11, [R1+0x4d8] ;  /* 0x0004d800010b7983 */ /* 0x000ee80000300800 */
[----:B------:R-:W3:Y:S04]  /*7cf0*/  LDL.LU R10, [R1+0x4f4] ;  /* 0x0004f400010a7983 */ /* 0x000ee80000300800 */
[----:B------:R-:W3:Y:S04]  /*7d00*/  LDL.LU R9, [R1+0x4f0] ;  /* 0x0004f00001097983 */ /* 0x000ee80000300800 */
[----:B------:R-:W2:Y:S04]  /*7d10*/  LDL.LU R152, [R1+0x41c] ;  /* 0x00041c0001987983 */ /* 0x000ea80000300800 */
[----:B------:R-:W4:Y:S04]  /*7d20*/  LDL.LU R23, [R1+0x418] ;  /* 0x0004180001177983 */ /* 0x000f280000300800 */
[----:B------:R-:W3:Y:S04]  /*7d30*/  LDL.LU R154, [R1+0x404] ;  /* 0x00040400019a7983 */ /* 0x000ee80000300800 */
[----:B------:R-:W3:Y:S04]  /*7d40*/  LDL.LU R153, [R1+0x400] ;  /* 0x0004000001997983 */ /* 0x000ee80000300800 */
[----:B------:R-:W-:Y:S04]  /*7d50*/  STL [R1+0x7f4], R52 ;  /* 0x0007f43401007387 */ /* 0x000fe80000100800 */
[----:B------:R1:W-:Y:S04]  /*7d60*/  STL [R1+0x7f0], R53 ;  /* 0x0007f03501007387 */ /* 0x0003e80000100800 */
[----:B------:R-:W-:Y:S04]  /*7d70*/  STL [R1+0x7ec], R54 ;  /* 0x0007ec3601007387 */ /* 0x000fe80000100800 */
        /* <DEDUP_REMOVED lines=71> */
[----:B------:R-:W-:Y:S01]  /*81f0*/  STL [R1+0x6cc], R126 ;  /* 0x0006cc7e01007387 */ /* 0x000fe20000100800 */
[----:B---3--:R-:W-:-:S03]  /*8200*/  F2FP.BF16.F32.PACK_AB R0, R154, R153 ;  /* 0x000000999a00723e */ /* 0x008fc600000010ff */
        /* <DEDUP_REMOVED lines=23> */
[----:B------:R3:W-:Y:S04]  /*8380*/  STL [R1+0x66c], R150 ;  /* 0x00066c9601007387 */ /* 0x0007e80000100800 */
[----:B------:R3:W-:Y:S04]  /*8390*/  STL [R1+0x668], R151 ;  /* 0x0006689701007387 */ /* 0x0007e80000100800 */
[----:B------:R3:W-:Y:S04]  /*83a0*/  STL [R1+0x650], R0 ;  /* 0x0006500001007387 */ /* 0x0007e80000100800 */
[----:B------:R-:W3:Y:S04]  /*83b0*/  LDL.LU R198, [R1+0x40c] ;  /* 0x00040c0001c67983 */ /* 0x000ee80000300800 */
[----:B------:R-:W3:Y:S04]  /*83c0*/  LDL.LU R197, [R1+0x408] ;  /* 0x0004080001c57983 */ /* 0x000ee80000300800 */
[----:B------:R-:W3:Y:S04]  /*83d0*/  LDL.LU R196, [R1+0x414] ;  /* 0x0004140001c47983 */ /* 0x000ee80000300800 */
[----:B------:R-:W3:Y:S01]  /*83e0*/  LDL.LU R195, [R1+0x410] ;  /* 0x0004100001c37983 */ /* 0x000ee20000300800 */
[----:B--2---:R-:W-:-:S02]  /*83f0*/  IMAD.MOV.U32 R194, RZ, RZ, R152 ;  /* 0x000000ffffc27224 */ /* 0x004fc400078e0098 */
[----:B----4-:R-:W-:Y:S01]  /*8400*/  IMAD.MOV.U32 R193, RZ, RZ, R23 ;  /* 0x000000ffffc17224 */ /* 0x010fe200078e0017 */
[----:B------:R-:W2:Y:S04]  /*8410*/  LDL.LU R192, [R1+0x424] ;  /* 0x0004240001c07983 */ /* 0x000ea80000300800 */
[----:B------:R-:W2:Y:S04]  /*8420*/  LDL.LU R191, [R1+0x420] ;  /* 0x0004200001bf7983 */ /* 0x000ea80000300800 */
[----:B------:R-:W4:Y:S04]  /*8430*/  LDL.LU R190, [R1+0x42c] ;  /* 0x00042c0001be7983 */ /* 0x000f280000300800 */
[----:B------:R-:W4:Y:S04]  /*8440*/  LDL.LU R189, [R1+0x428] ;  /* 0x0004280001bd7983 */ /* 0x000f280000300800 */
[----:B------:R-:W4:Y:S04]  /*8450*/  LDL.LU R188, [R1+0x434] ;  /* 0x0004340001bc7983 */ /* 0x000f280000300800 */
[----:B------:R-:W4:Y:S04]  /*8460*/  LDL.LU R187, [R1+0x430] ;  /* 0x0004300001bb7983 */ /* 0x000f280000300800 */
[----:B------:R-:W4:Y:S04]  /*8470*/  LDL.LU R186, [R1+0x43c] ;  /* 0x00043c0001ba7983 */ /* 0x000f280000300800 */
[----:B------:R-:W4:Y:S04]  /*8480*/  LDL.LU R185, [R1+0x438] ;  /* 0x0004380001b97983 */ /* 0x000f280000300800 */
[----:B------:R-:W4:Y:S04]  /*8490*/  LDL.LU R184, [R1+0x444] ;  /* 0x0004440001b87983 */ /* 0x000f280000300800 */
[----:B------:R-:W4:Y:S01]  /*84a0*/  LDL.LU R183, [R1+0x440] ;  /* 0x0004400001b77983 */ /* 0x000f220000300800 */
[----:B------:R-:W-:-:S02]  /*84b0*/  IMAD.MOV.U32 R182, RZ, RZ, R22 ;  /* 0x000000ffffb67224 */ /* 0x000fc400078e0016 */
[----:B------:R-:W-:Y:S01]  /*84c0*/  IMAD.MOV.U32 R181, RZ, RZ, R21 ;  /* 0x000000ffffb57224 */ /* 0x000fe200078e0015 */
[----:B------:R-:W4:Y:S04]  /*84d0*/  LDL.LU R180, [R1+0x454] ;  /* 0x0004540001b47983 */ /* 0x000f280000300800 */
[----:B------:R-:W4:Y:S01]  /*84e0*/  LDL.LU R179, [R1+0x450] ;  /* 0x0004500001b37983 */ /* 0x000f220000300800 */
[----:B------:R-:W-:Y:S02]  /*84f0*/  IMAD.MOV.U32 R178, RZ, RZ, R20 ;  /* 0x000000ffffb27224 */ /* 0x000fe400078e0014 */
[----:B------:R-:W-:Y:S01]  /*8500*/  IMAD.MOV.U32 R177, RZ, RZ, R19 ;  /* 0x000000ffffb17224 */ /* 0x000fe200078e0013 */
        /* <DEDUP_REMOVED lines=40> */
[----:B-1----:R-:W-:Y:S02]  /*8790*/  F2FP.BF16.F32.PACK_AB R53, R182, R181 ;  /* 0x000000b5b635723e */ /* 0x002fe400000010ff */
[----:B------:R-:W-:Y:S01]  /*87a0*/  F2FP.BF16.F32.PACK_AB R252, R170, R169 ;  /* 0x000000a9aafc723e */ /* 0x000fe200000010ff */
[----:B------:R-:W-:Y:S01]  /*87b0*/  BAR.SYNC.DEFER_BLOCKING 0x0 ;  /* 0x0000000000007b1d */ /* 0x000fe20000010000 */
[----:B------:R-:W-:-:S02]  /*87c0*/  F2FP.BF16.F32.PACK_AB R17, R18, R17 ;  /* 0x000000111211723e */ /* 0x000fc400000010ff */
[----:B------:R-:W-:Y:S02]  /*87d0*/  F2FP.BF16.F32.PACK_AB R11, R12, R11 ;  /* 0x0000000b0c0b723e */ /* 0x000fe400000010ff */
[----:B------:R-:W-:Y:S02]  /*87e0*/  F2FP.BF16.F32.PACK_AB R3, R194, R193 ;  /* 0x000000c1c203723e */ /* 0x000fe400000010ff */
[----:B---3--:R-:W-:Y:S02]  /*87f0*/  F2FP.BF16.F32.PACK_AB R150, R198, R197 ;  /* 0x000000c5c696723e */ /* 0x008fe400000010ff */
[----:B------:R-:W-:Y:S02]  /*8800*/  F2FP.BF16.F32.PACK_AB R151, R196, R195 ;  /* 0x000000c3c497723e */ /* 0x000fe400000010ff */
[----:B--2---:R-:W-:Y:S02]  /*8810*/  F2FP.BF16.F32.PACK_AB R130, R192, R191 ;  /* 0x000000bfc082723e */ /* 0x004fe400000010ff */
[----:B----4-:R-:W-:-:S02]  /*8820*/  F2FP.BF16.F32.PACK_AB R131, R190, R189 ;  /* 0x000000bdbe83723e */ /* 0x010fc400000010ff */
[----:B------:R-:W-:Y:S02]  /*8830*/  F2FP.BF16.F32.PACK_AB R132, R188, R187 ;  /* 0x000000bbbc84723e */ /* 0x000fe400000010ff */
[----:B------:R-:W-:Y:S02]  /*8840*/  F2FP.BF16.F32.PACK_AB R133, R186, R185 ;  /* 0x000000b9ba85723e */ /* 0x000fe400000010ff */
[----:B------:R-:W-:Y:S02]  /*8850*/  F2FP.BF16.F32.PACK_AB R0, R184, R183 ;  /* 0x000000b7b800723e */ /* 0x000fe400000010ff */
[----:B------:R-:W-:-:S03]  /*8860*/  F2FP.BF16.F32.PACK_AB R52, R180, R179 ;  /* 0x000000b3b434723e */ /* 0x000fc600000010ff */
[----:B------:R1:W-:Y:S01]  /*8870*/  STL [R1+0x630], R0 ;  /* 0x0006300001007387 */ /* 0x0003e20000100800 */
[----:B------:R-:W-:-:S03]  /*8880*/  F2FP.BF16.F32.PACK_AB R146, R168, R167 ;  /* 0x000000a7a892723e */ /* 0x000fc600000010ff */
[----:B------:R2:W-:Y:S01]  /*8890*/  STL [R1+0x634], R53 ;  /* 0x0006343501007387 */ /* 0x0005e20000100800 */
[----:B-1----:R-:W-:Y:S02]  /*88a0*/  F2FP.BF16.F32.PACK_AB R0, R178, R177 ;  /* 0x000000b1b200723e */ /* 0x002fe400000010ff */
[----:B------:R-:W-:Y:S01]  /*88b0*/  F2FP.BF16.F32.PACK_AB R147, R166, R165 ;  /* 0x000000a5a693723e */ /* 0x000fe200000010ff */
[----:B------:R1:W-:Y:S01]  /*88c0*/  STL [R1+0x638], R52 ;  /* 0x0006383401007387 */ /* 0x0003e20000100800 */
[----:B------:R-:W-:-:S03]  /*88d0*/  F2FP.BF16.F32.PACK_AB R148, R164, R163 ;  /* 0x000000a3a494723e */ /* 0x000fc600000010ff */
[----:B------:R3:W-:Y:S01]  /*88e0*/  STL [R1+0x63c], R0 ;  /* 0x00063c0001007387 */ /* 0x0007e20000100800 */
[----:B--2---:R-:W-:Y:S02]  /*88f0*/  F2FP.BF16.F32.PACK_AB R53, R176, R175 ;  /* 0x000000afb035723e */ /* 0x004fe400000010ff */
[----:B------:R-:W-:-:S03]  /*8900*/  F2FP.BF16.F32.PACK_AB R149, R162, R161 ;  /* 0x000000a1a295723e */ /* 0x000fc600000010ff */
[----:B------:R-:W-:Y:S01]  /*8910*/  STL [R1+0x620], R53 ;  /* 0x0006203501007387 */ /* 0x000fe20000100800 */
[----:B-1----:R-:W-:Y:S02]  /*8920*/  F2FP.BF16.F32.PACK_AB R52, R174, R173 ;  /* 0x000000adae34723e */ /* 0x002fe400000010ff */
[----:B------:R-:W-:-:S03]  /*8930*/  F2FP.BF16.F32.PACK_AB R126, R160, R159 ;  /* 0x0000009fa07e723e */ /* 0x000fc600000010ff */
[----:B------:R-:W-:Y:S01]  /*8940*/  STL [R1+0x624], R52 ;  /* 0x0006243401007387 */ /* 0x000fe20000100800 */
[----:B---3--:R-:W-:Y:S02]  /*8950*/  F2FP.BF16.F32.PACK_AB R0, R172, R171 ;  /* 0x000000abac00723e */ /* 0x008fe400000010ff */
[----:B------:R-:W-:-:S03]  /*8960*/  F2FP.BF16.F32.PACK_AB R127, R158, R157 ;  /* 0x0000009d9e7f723e */ /* 0x000fc600000010ff */
[----:B------:R1:W-:Y:S01]  /*8970*/  STL [R1+0x628], R0 ;  /* 0x0006280001007387 */ /* 0x0003e20000100800 */
[----:B------:R-:W-:-:S03]  /*8980*/  F2FP.BF16.F32.PACK_AB R128, R156, R155 ;  /* 0x0000009b9c80723e */ /* 0x000fc600000010ff */
[----:B------:R2:W-:Y:S01]  /*8990*/  STL [R1+0x660], R252 ;  /* 0x000660fc01007387 */ /* 0x0005e20000100800 */
[----:B------:R-:W-:Y:S02]  /*89a0*/  F2FP.BF16.F32.PACK_AB R129, R154, R153 ;  /* 0x000000999a81723e */ /* 0x000fe400000010ff */
[----:B------:R-:W-:Y:S02]  /*89b0*/  F2FP.BF16.F32.PACK_AB R23, R152, R23 ;  /* 0x000000179817723e */ /* 0x000fe400000010ff */
[----:B------:R-:W-:-:S03]  /*89c0*/  F2FP.BF16.F32.PACK_AB R19, R20, R19 ;  /* 0x000000131413723e */ /* 0x000fc600000010ff */
[----:B------:R-:W-:Y:S01]  /*89d0*/  STL [R1+0x4a0], R23 ;  /* 0x0004a01701007387 */ /* 0x000fe20000100800 */
[----:B-1----:R-:W-:Y:S01]  /*89e0*/  F2FP.BF16.F32.PACK_AB R0, R22, R21 ;  /* 0x000000151600723e */ /* 0x002fe200000010ff */
[----:B------:R-:W-:Y:S01]  /*89f0*/  IMAD.MOV.U32 R170, RZ, RZ, R4 ;  /* 0x000000ffffaa7224 */ /* 0x000fe200078e0004 */
[----:B------:R-:W-:Y:S01]  /*8a00*/  F2FP.BF16.F32.PACK_AB R24, R25, R24 ;  /* 0x000000181918723e */ /* 0x000fe200000010ff */
[----:B------:R-:W-:Y:S01]  /*8a10*/  IMAD.MOV.U32 R169, RZ, RZ, R2 ;  /* 0x000000ffffa97224 */ /* 0x000fe200078e0002 */
[----:B------:R-:W-:Y:S01]  /*8a20*/  F2FP.BF16.F32.PACK_AB R32, R33, R32 ;  /* 0x000000202120723e */ /* 0x000fe200000010ff */
[----:B------:R1:W-:Y:S01]  /*8a30*/  STL [R1+0x4a4], R0 ;  /* 0x0004a40001007387 */ /* 0x0003e20000100800 */
[----:B------:R-:W-:Y:S01]  /*8a40*/  F2FP.BF16.F32.PACK_AB R40, R41, R40 ;  /* 0x000000282928723e */ /* 0x000fe200000010ff */
[----:B------:R-:W3:Y:S02]  /*8a50*/  @!P1 SYNCS.CCTL.IV [UR59+0x60000] ;  /* 0x06000000ff0099b1 */ /* 0x000ee4000800003b */
[----:B------:R-:W-:Y:S04]  /*8a60*/  STL [R1+0x4a8], R19 ;  /* 0x0004a81301007387 */ /* 0x000fe80000100800 */
[----:B------:R-:W-:Y:S01]  /*8a70*/  STL [R1+0x4ac], R17 ;  /* 0x0004ac1101007387 */ /* 0x000fe20000100800 */
[----:B--2---:R-:W-:-:S02]  /*8a80*/  F2FP.BF16.F32.PACK_AB R252, R14, R13 ;  /* 0x0000000d0efc723e */ /* 0x004fc400000010ff */
[----:B-1----:R-:W-:Y:S01]  /*8a90*/  F2FP.BF16.F32.PACK_AB R0, R16, R15 ;  /* 0x0000000f1000723e */ /* 0x002fe200000010ff */
[----:B------:R-:W-:Y:S02]  /*8aa0*/  IMAD.MOV.U32 R178, RZ, RZ, R8 ;  /* 0x000000ffffb27224 */ /* 0x000fe400078e0008 */
[----:B------:R-:W-:Y:S01]  /*8ab0*/  IMAD.MOV.U32 R177, RZ, RZ, R7 ;  /* 0x000000ffffb17224 */ /* 0x000fe200078e0007 */
[----:B------:R-:W-:Y:S04]  /*8ac0*/  STL [R1+0x664], R252 ;  /* 0x000664fc01007387 */ /* 0x000fe80000100800 */
[----:B------:R1:W-:Y:S04]  /*8ad0*/  STL [R1+0x490], R0 ;  /* 0x0004900001007387 */ /* 0x0003e80000100800 */
[----:B------:R-:W2:Y:S01]  /*8ae0*/  LDL.LU R192, [R1+0x50c] ;  /* 0x00050c0001c07983 */ /* 0x000ea20000300800 */
[----:B------:R-:W-:-:S02]  /*8af0*/  IMAD.MOV.U32 R174, RZ, RZ, R6 ;  /* 0x000000ffffae7224 */ /* 0x000fc400078e0006 */
[----:B------:R-:W-:Y:S01]  /*8b00*/  IMAD.MOV.U32 R173, RZ, RZ, R5 ;  /* 0x000000ffffad7224 */ /* 0x000fe200078e0005 */
[----:B------:R-:W-:Y:S01]  /*8b10*/  F2FP.BF16.F32.PACK_AB R25, R27, R26 ;  /* 0x0000001a1b19723e */ /* 0x000fe200000010ff */
[----:B---3--:R-:W-:Y:S01]  /*8b20*/  BAR.SYNC.DEFER_BLOCKING 0x0 ;  /* 0x0000000000007b1d */ /* 0x008fe20000010000 */
[----:B-1----:R-:W-:-:S05]  /*8b30*/  F2FP.BF16.F32.PACK_AB R0, R10, R9 ;  /* 0x000000090a00723e */ /* 0x002fca00000010ff */
[----:B------:R1:W-:Y:S04]  /*8b40*/  STL [R1+0x498], R11 ;  /* 0x0004980b01007387 */ /* 0x0003e80000100800 */
[----:B------:R-:W2:Y:S04]  /*8b50*/  LDL.LU R191, [R1+0x508] ;  /* 0x0005080001bf7983 */ /* 0x000ea80000300800 */
[----:B------:R3:W-:Y:S04]  /*8b60*/  STL [R1+0x49c], R0 ;  /* 0x00049c0001007387 */ /* 0x0007e80000100800 */
[----:B------:R-:W4:Y:S04]  /*8b70*/  LDL.LU R190, [R1+0x514] ;  /* 0x0005140001be7983 */ /* 0x000f280000300800 */
[----:B------:R-:W4:Y:S01]  /*8b80*/  LDL.LU R189, [R1+0x510] ;  /* 0x0005100001bd7983 */ /* 0x000f220000300800 */
[----:B------:R-:W-:Y:S01]  /*8b90*/  F2FP.BF16.F32.PACK_AB R52, R178, R177 ;  /* 0x000000b1b234723e */ /* 0x000fe200000010ff */
[----:B------:R-:W3:Y:S02]  /*8ba0*/  @!P1 SYNCS.CCTL.IV [UR59+0x60008] ;  /* 0x06000800ff0099b1 */ /* 0x000ee4000800003b */
        /* <DEDUP_REMOVED lines=45> */
[----:B-1----:R-:W4:Y:S04]  /*8e80*/  LDL.LU R11, [R1+0x5d8] ;  /* 0x0005d800010b7983 */ /* 0x002f280000300800 */
        /* <DEDUP_REMOVED lines=8> */
[----:B------:R-:W-:-:S03]  /*8f10*/  F2FP.BF16.F32.PACK_AB R53, R174, R173 ;  /* 0x000000adae35723e */ /* 0x000fc600000010ff */
[----:B------:R4:W-:Y:S01]  /*8f20*/  STL [R1+0x460], R52 ;  /* 0x0004603401007387 */ /* 0x0009e20000100800 */
[----:B------:R-:W-:Y:S02]  /*8f30*/  F2FP.BF16.F32.PACK_AB R26, R29, R28 ;  /* 0x0000001c1d1a723e */ /* 0x000fe400000010ff */
[----:B------:R-:W-:Y:S01]  /*8f40*/  F2FP.BF16.F32.PACK_AB R27, R31, R30 ;  /* 0x0000001e1f1b723e */ /* 0x000fe200000010ff */
[----:B---3--:R-:W-:Y:S01]  /*8f50*/  BAR.SYNC.DEFER_BLOCKING 0x0 ;  /* 0x0000000000007b1d */ /* 0x008fe20000010000 */
[----:B------:R-:W-:Y:S02]  /*8f60*/  F2FP.BF16.F32.PACK_AB R33, R35, R34 ;  /* 0x000000222321723e */ /* 0x000fe400000010ff */
[----:B--2---:R-:W-:-:S03]  /*8f70*/  F2FP.BF16.F32.PACK_AB R0, R176, R175 ;  /* 0x000000afb000723e */ /* 0x004fc600000010ff */
[----:B------:R-:W1:Y:S02]  /*8f80*/  @!P1 SYNCS.CCTL.IV [UR59+0x60010] ;  /* 0x06001000ff0099b1 */ /* 0x000e64000800003b */
[----:B------:R2:W-:Y:S01]  /*8f90*/  STL [R1+0x464], R0 ;  /* 0x0004640001007387 */ /* 0x0005e20000100800 */
[----:B----4-:R-:W-:-:S03]  /*8fa0*/  F2FP.BF16.F32.PACK_AB R52, R172, R171 ;  /* 0x000000abac34723e */ /* 0x010fc600000010ff */
[----:B------:R3:W-:Y:S01]  /*8fb0*/  STL [R1+0x468], R53 ;  /* 0x0004683501007387 */ /* 0x0007e20000100800 */
[----:B--2---:R-:W-:-:S03]  /*8fc0*/  F2FP.BF16.F32.PACK_AB R0, R170, R169 ;  /* 0x000000a9aa00723e */ /* 0x004fc600000010ff */
[----:B------:R2:W-:Y:S04]  /*8fd0*/  STL [R1+0x46c], R52 ;  /* 0x00046c3401007387 */ /* 0x0005e80000100800 */
[----:B------:R4:W-:Y:S01]  /*8fe0*/  STL [R1+0x450], R0 ;  /* 0x0004500001007387 */ /* 0x0009e20000100800 */
[----:B---3--:R-:W-:Y:S02]  /*8ff0*/  F2FP.BF16.F32.PACK_AB R53, R168, R167 ;  /* 0x000000a7a835723e */ /* 0x008fe400000010ff */
[----:B--2---:R-:W-:-:S03]  /*9000*/  F2FP.BF16.F32.PACK_AB R52, R166, R165 ;  /* 0x000000a5a634723e */ /* 0x004fc600000010ff */
[----:B------:R-:W-:Y:S01]  /*9010*/  STL [R1+0x454], R53 ;  /* 0x0004543501007387 */ /* 0x000fe20000100800 */
[----:B----4-:R-:W-:-:S03]  /*9020*/  F2FP.BF16.F32.PACK_AB R0, R164, R163 ;  /* 0x000000a3a400723e */ /* 0x010fc600000010ff */
[----:B------:R-:W-:Y:S04]  /*9030*/  STL [R1+0x458], R52 ;  /* 0x0004583401007387 */ /* 0x000fe80000100800 */
[----:B------:R2:W-:Y:S02]  /*9040*/  STL [R1+0x45c], R0 ;  /* 0x00045c0001007387 */ /* 0x0005e40000100800 */
[----:B--2---:R-:W-:-:S05]  /*9050*/  F2FP.BF16.F32.PACK_AB R0, R18, R17 ;  /* 0x000000111200723e */ /* 0x004fca00000010ff */
[----:B------:R2:W-:Y:S01]  /*9060*/  STL [R1+0x420], R0 ;  /* 0x0004200001007387 */ /* 0x0005e20000100800 */
[----:B------:R-:W-:Y:S02]  /*9070*/  F2FP.BF16.F32.PACK_AB R15, R16, R15 ;  /* 0x0000000f100f723e */ /* 0x000fe400000010ff */
[----:B------:R-:W-:-:S03]  /*9080*/  F2FP.BF16.F32.PACK_AB R13, R14, R13 ;  /* 0x0000000d0e0d723e */ /* 0x000fc600000010ff */
[----:B------:R-:W-:Y:S01]  /*9090*/  STL [R1+0x424], R15 ;  /* 0x0004240f01007387 */ /* 0x000fe20000100800 */
[----:B--2---:R-:W-:-:S03]  /*90a0*/  F2FP.BF16.F32.PACK_AB R0, R12, R11 ;  /* 0x0000000b0c00723e */ /* 0x004fc600000010ff */
[----:B------:R-:W-:Y:S04]  /*90b0*/  STL [R1+0x428], R13 ;  /* 0x0004280d01007387 */ /* 0x000fe80000100800 */
[----:B------:R2:W-:Y:S01]  /*90c0*/  STL [R1+0x42c], R0 ;  /* 0x00042c0001007387 */ /* 0x0005e20000100800 */
[----:B------:R-:W-:Y:S02]  /*90d0*/  F2FP.BF16.F32.PACK_AB R9, R10, R9 ;  /* 0x000000090a09723e */ /* 0x000fe400000010ff */
[----:B------:R-:W-:-:S03]  /*90e0*/  F2FP.BF16.F32.PACK_AB R7, R8, R7 ;  /* 0x000000070807723e */ /* 0x000fc600000010ff */
[----:B------:R-:W-:Y:S04]  /*90f0*/  STL [R1+0x410], R9 ;  /* 0x0004100901007387 */ /* 0x000fe80000100800 */
[----:B------:R-:W-:Y:S01]  /*9100*/  STL [R1+0x414], R7 ;  /* 0x0004140701007387 */ /* 0x000fe20000100800 */
[----:B--2---:R-:W-:-:S03]  /*9110*/  F2FP.BF16.F32.PACK_AB R0, R6, R5 ;  /* 0x000000050600723e */ /* 0x004fc600000010ff */
[----:B------:R-:W2:Y:S04]  /*9120*/  LDL.LU R58, [R1+0x204] ;  /* 0x00020400013a7983 */ /* 0x000ea80000300800 */
[----:B------:R3:W-:Y:S04]  /*9130*/  STL [R1+0x418], R0 ;  /* 0x0004180001007387 */ /* 0x0007e80000100800 */
[----:B------:R-:W2:Y:S04]  /*9140*/  LDL.LU R57, [R1+0x200] ;  /* 0x0002000001397983 */ /* 0x000ea80000300800 */
[----:B------:R-:W4:Y:S04]  /*9150*/  LDL.LU R56, [R1+0x20c] ;  /* 0x00020c0001387983 */ /* 0x000f280000300800 */
[----:B------:R-:W4:Y:S04]  /*9160*/  LDL.LU R55, [R1+0x208] ;  /* 0x0002080001377983 */ /* 0x000f280000300800 */
[----:B------:R-:W2:Y:S04]  /*9170*/  LDL.LU R54, [R1+0x214] ;  /* 0x0002140001367983 */ /* 0x000ea80000300800 */
[----:B------:R-:W2:Y:S04]  /*9180*/  LDL.LU R53, [R1+0x210] ;  /* 0x0002100001357983 */ /* 0x000ea80000300800 */
[----:B------:R-:W4:Y:S04]  /*9190*/  LDL.LU R52, [R1+0x21c] ;  /* 0x00021c0001347983 */ /* 0x000f280000300800 */
[----:B---3--:R-:W4:Y:S04]  /*91a0*/  LDL.LU R0, [R1+0x218] ;  /* 0x0002180001007983 */ /* 0x008f280000300800 */
[----:B------:R-:W3:Y:S04]  /*91b0*/  LDL.LU R251, [R1+0x224] ;  /* 0x0002240001fb7983 */ /* 0x000ee80000300800 */
[----:B------:R-:W3:Y:S04]  /*91c0*/  LDL.LU R250, [R1+0x220] ;  /* 0x0002200001fa7983 */ /* 0x000ee80000300800 */
[----:B------:R-:W2:Y:S04]  /*91d0*/  LDL.LU R249, [R1+0x22c] ;  /* 0x00022c0001f97983 */ /* 0x000ea80000300800 */
[----:B------:R-:W2:Y:S04]  /*91e0*/  LDL.LU R248, [R1+0x228] ;  /* 0x0002280001f87983 */ /* 0x000ea80000300800 */
[----:B------:R-:W3:Y:S04]  /*91f0*/  LDL.LU R247, [R1+0x234] ;  /* 0x0002340001f77983 */ /* 0x000ee80000300800 */
[----:B------:R-:W3:Y:S04]  /*9200*/  LDL.LU R246, [R1+0x230] ;  /* 0x0002300001f67983 */ /* 0x000ee80000300800 */
[----:B------:R-:W3:Y:S04]  /*9210*/  LDL.LU R244, [R1+0x23c] ;  /* 0x00023c0001f47983 */ /* 0x000ee80000300800 */
[----:B------:R-:W3:Y:S04]  /*9220*/  LDL.LU R243, [R1+0x238] ;  /* 0x0002380001f37983 */ /* 0x000ee80000300800 */
[----:B------:R-:W4:Y:S04]  /*9230*/  LDL.LU R242, [R1+0x244] ;  /* 0x0002440001f27983 */ /* 0x000f280000300800 */
        /* <DEDUP_REMOVED lines=42> */
[----:B------:R-:W3:Y:S01]  /*94e0*/  LDL.LU R199, [R1+0x2e8] ;  /* 0x0002e80001c77983 */ /* 0x000ee20000300800 */
[----:B------:R-:W-:-:S03]  /*94f0*/  F2FP.BF16.F32.PACK_AB R142, R194, R193 ;  /* 0x000000c1c28e723e */ /* 0x000fc600000010ff */
        /* <DEDUP_REMOVED lines=84> */
[----:B--2---:R-:W-:-:S02]  /*9a40*/  F2FP.BF16.F32.PACK_AB R115, R249, R248 ;  /* 0x000000f8f973723e */ /* 0x004fc400000010ff */
[----:B----4-:R-:W-:Y:S02]  /*9a50*/  F2FP.BF16.F32.PACK_AB R248, R242, R241 ;  /* 0x000000f1f2f8723e */ /* 0x010fe400000010ff */
[----:B---3--:R-:W-:Y:S02]  /*9a60*/  F2FP.BF16.F32.PACK_AB R241, R232, R231 ;  /* 0x000000e7e8f1723e */ /* 0x008fe400000010ff */
[----:B------:R-:W-:Y:S02]  /*9a70*/  F2FP.BF16.F32.PACK_AB R232, R226, R225 ;  /* 0x000000e1e2e8723e */ /* 0x000fe400000010ff */
[----:B------:R-:W-:Y:S02]  /*9a80*/  F2FP.BF16.F32.PACK_AB R225, R216, R215 ;  /* 0x000000d7d8e1723e */ /* 0x000fe400000010ff */
[----:B------:R-:W-:Y:S02]  /*9a90*/  F2FP.BF16.F32.PACK_AB R249, R240, R239 ;  /* 0x000000eff0f9723e */ /* 0x000fe400000010ff */
[----:B------:R-:W-:-:S02]  /*9aa0*/  F2FP.BF16.F32.PACK_AB R216, R210, R209 ;  /* 0x000000d1d2d8723e */ /* 0x000fc400000010ff */
[----:B------:R-:W-:Y:S02]  /*9ab0*/  F2FP.BF16.F32.PACK_AB R240, R234, R233 ;  /* 0x000000e9eaf0723e */ /* 0x000fe400000010ff */
[----:B------:R-:W-:Y:S02]  /*9ac0*/  F2FP.BF16.F32.PACK_AB R233, R224, R223 ;  /* 0x000000dfe0e9723e */ /* 0x000fe400000010ff */
[----:B------:R-:W-:Y:S02]  /*9ad0*/  F2FP.BF16.F32.PACK_AB R224, R218, R217 ;  /* 0x000000d9dae0723e */ /* 0x000fe400000010ff */
[----:B------:R-:W-:Y:S02]  /*9ae0*/  F2FP.BF16.F32.PACK_AB R217, R208, R207 ;  /* 0x000000cfd0d9723e */ /* 0x000fe400000010ff */
[----:B------:R-:W-:Y:S02]  /*9af0*/  F2FP.BF16.F32.PACK_AB R208, R202, R201 ;  /* 0x000000c9cad0723e */ /* 0x000fe400000010ff */
[----:B------:R-:W-:-:S02]  /*9b00*/  F2FP.BF16.F32.PACK_AB R209, R200, R199 ;  /* 0x000000c7c8d1723e */ /* 0x000fc400000010ff */
[----:B------:R-:W-:Y:S02]  /*9b10*/  F2FP.BF16.F32.PACK_AB R137, R52, R0 ;  /* 0x000000003489723e */ /* 0x000fe400000010ff */
[----:B------:R-:W-:Y:S01]  /*9b20*/  F2FP.BF16.F32.PACK_AB R114, R251, R250 ;  /* 0x000000fafb72723e */ /* 0x000fe200000010ff */
[----:B------:R-:W2:Y:S01]  /*9b30*/  LDL.LU R52, [R1+0x4] ;  /* 0x0000040001347983 */ /* 0x000ea20000300800 */
        /* <DEDUP_REMOVED lines=33> */
[----:B------:R-:W2:Y:S04]  /*9d50*/  LDL.LU R8, [R1] ;  /* 0x0000000001087983 */ /* 0x000ea80000300800 */
[----:B------:R-:W3:Y:S04]  /*9d60*/  LDL.LU R53, [R1+0xc] ;  /* 0x00000c0001357983 */ /* 0x000ee80000300800 */
[----:B------:R-:W3:Y:S04]  /*9d70*/  LDL.LU R9, [R1+0x8] ;  /* 0x0000080001097983 */ /* 0x000ee80000300800 */
[----:B------:R-:W4:Y:S04]  /*9d80*/  LDL.LU R54, [R1+0x14] ;  /* 0x0000140001367983 */ /* 0x000f280000300800 */
[----:B------:R-:W4:Y:S01]  /*9d90*/  LDL.LU R10, [R1+0x10] ;  /* 0x00001000010a7983 */ /* 0x000f220000300800 */
[----:B------:R-:W-:-:S03]  /*9da0*/  F2FP.BF16.F32.PACK_AB R19, R5, R4 ;  /* 0x000000040513723e */ /* 0x000fc600000010ff */
[----:B------:R-:W4:Y:S04]  /*9db0*/  LDL.LU R55, [R1+0x1c] ;  /* 0x00001c0001377983 */ /* 0x000f280000300800 */
[----:B------:R-:W4:Y:S04]  /*9dc0*/  LDL.LU R11, [R1+0x18] ;  /* 0x00001800010b7983 */ /* 0x000f280000300800 */
[----:B------:R-:W4:Y:S01]  /*9dd0*/  LDL.LU R56, [R1+0x24] ;  /* 0x0000240001387983 */ /* 0x000f220000300800 */
[----:B------:R-:W-:-:S03]  /*9de0*/  F2FP.BF16.F32.PACK_AB R18, R7, R6 ;  /* 0x000000060712723e */ /* 0x000fc600000010ff */
[----:B------:R-:W4:Y:S04]  /*9df0*/  LDL.LU R4, [R1+0x20] ;  /* 0x0000200001047983 */ /* 0x000f280000300800 */
[----:B------:R-:W4:Y:S04]  /*9e00*/  LDL.LU R57, [R1+0x2c] ;  /* 0x00002c0001397983 */ /* 0x000f280000300800 */
[----:B------:R-:W4:Y:S04]  /*9e10*/  LDL.LU R5, [R1+0x28] ;  /* 0x0000280001057983 */ /* 0x000f280000300800 */
        /* <DEDUP_REMOVED lines=116> */
[----:B------:R-:W4:Y:S01]  /*a560*/  LDL.LU R237, [R1+0x1c8] ;  /* 0x0001c80001ed7983 */ /* 0x000f220000300800 */
[----:B-----5:R-:W-:-:S03]  /*a570*/  IMAD.SHL.U32 R0, R245, 0x80, RZ ;  /* 0x00000080f5007824 */ /* 0x020fc600078e00ff */
[----:B------:R-:W4:Y:S01]  /*a580*/  LDL.LU R110, [R1+0x1d4] ;  /* 0x0001d400016e7983 */ /* 0x000f220000300800 */
[----:B------:R-:W-:-:S03]  /*a590*/  IMAD.SHL.U32 R2, R245, 0x10, RZ ;  /* 0x00000010f5027824 */ /* 0x000fc600078e00ff */
[----:B------:R-:W4:Y:S04]  /*a5a0*/  LDL.LU R238, [R1+0x1d0] ;  /* 0x0001d00001ee7983 */ /* 0x000f280000300800 */
[----:B------:R-:W4:Y:S04]  /*a5b0*/  LDL.LU R111, [R1+0x1dc] ;  /* 0x0001dc00016f7983 */ /* 0x000f280000300800 */
[----:B------:R-:W4:Y:S04]  /*a5c0*/  LDL.LU R239, [R1+0x1d8] ;  /* 0x0001d80001ef7983 */ /* 0x000f280000300800 */
[----:B------:R-:W4:Y:S04]  /*a5d0*/  LDL.LU R245, [R1+0x1e4] ;  /* 0x0001e40001f57983 */ /* 0x000f280000300800 */
[----:B------:R-:W4:Y:S01]  /*a5e0*/  LDL.LU R244, [R1+0x1e0] ;  /* 0x0001e00001f47983 */ /* 0x000f220000300800 */
[----:B------:R-:W-:-:S02]  /*a5f0*/  LOP3.LUT R0, R0, 0x780, RZ, 0xc0, !PT ;  /* 0x0000078000007812 */ /* 0x000fc400078ec0ff */
[----:B------:R-:W-:Y:S01]  /*a600*/  F2FP.BF16.F32.PACK_AB R116, R247, R246 ;  /* 0x000000f6f774723e */ /* 0x000fe200000010ff */
[----:B------:R-:W4:Y:S01]  /*a610*/  LDL.LU R112, [R1+0x1ec] ;  /* 0x0001ec0001707983 */ /* 0x000f220000300800 */
[----:B------:R-:W-:-:S03]  /*a620*/  LOP3.LUT R0, R0, 0x70, R2, 0xf8, !PT ;  /* 0x0000007000007812 */ /* 0x000fc600078ef802 */
[----:B------:R-:W4:Y:S01]  /*a630*/  LDL.LU R113, [R1+0x1f4] ;  /* 0x0001f40001717983 */ /* 0x000f220000300800 */
[----:B--2---:R-:W-:-:S03]  /*a640*/  F2FP.BF16.F32.PACK_AB R8, R52, R8 ;  /* 0x000000083408723e */ /* 0x004fc600000010ff */
[----:B------:R-:W2:Y:S01]  /*a650*/  LDL.LU R246, [R1+0x1f0] ;  /* 0x0001f00001f67983 */ /* 0x000ea20000300800 */
[----:B---3--:R-:W-:-:S03]  /*a660*/  F2FP.BF16.F32.PACK_AB R9, R53, R9 ;  /* 0x000000093509723e */ /* 0x008fc600000010ff */
[----:B------:R-:W3:Y:S01]  /*a670*/  LDL.LU R247, [R1+0x1f8] ;  /* 0x0001f80001f77983 */ /* 0x000ee20000300800 */
[----:B----4-:R-:W-:-:S03]  /*a680*/  F2FP.BF16.F32.PACK_AB R10, R54, R10 ;  /* 0x0000000a360a723e */ /* 0x010fc600000010ff */
[----:B------:R-:W3:Y:S01]  /*a690*/  LDL.LU R2, [R1+0x1fc] ;  /* 0x0001fc0001027983 */ /* 0x000ee20000300800 */
[----:B------:R-:W-:-:S03]  /*a6a0*/  F2FP.BF16.F32.PACK_AB R11, R55, R11 ;  /* 0x0000000b370b723e */ /* 0x000fc600000010ff */
[----:B------:R-:W4:Y:S01]  /*a6b0*/  LDL.LU R52, [R1+0x7f4] ;  /* 0x0007f40001347983 */ /* 0x000f220000300800 */
[----:B------:R-:W-:-:S03]  /*a6c0*/  F2FP.BF16.F32.PACK_AB R4, R56, R4 ;  /* 0x000000043804723e */ /* 0x000fc600000010ff */
[----:B------:R-:W4:Y:S01]  /*a6d0*/  LDL.LU R53, [R1+0x7f0] ;  /* 0x0007f00001357983 */ /* 0x000f220000300800 */
[----:B------:R-:W-:-:S03]  /*a6e0*/  F2FP.BF16.F32.PACK_AB R5, R57, R5 ;  /* 0x000000053905723e */ /* 0x000fc600000010ff */
[----:B------:R-:W3:Y:S01]  /*a6f0*/  LDL.LU R54, [R1+0x7ec] ;  /* 0x0007ec0001367983 */ /* 0x000ee20000300800 */
        /* <DEDUP_REMOVED lines=105> */
[----:B------:R-:W-:Y:S02]  /*ad90*/  F2FP.BF16.F32.PACK_AB R244, R245, R244 ;  /* 0x000000f4f5f4723e */ /* 0x000fe400000010ff */
[----:B------:R-:W1:Y:S01]  /*ada0*/  S2R R245, SR_TID.X ;  /* 0x0000000000f57919 */ /* 0x000e620000002100 */
[----:B------:R-:W-:Y:S02]  /*adb0*/  F2FP.BF16.F32.PACK_AB R237, R109, R237 ;  /* 0x000000ed6ded723e */ /* 0x000fe400000010ff */
[----:B------:R-:W-:Y:S01]  /*adc0*/  F2FP.BF16.F32.PACK_AB R238, R110, R238 ;  /* 0x000000ee6eee723e */ /* 0x000fe200000010ff */
[----:B------:R-:W3:Y:S01]  /*add0*/  LDL.LU R109, [R1+0x710] ;  /* 0x00071000016d7983 */ /* 0x000ee20000300800 */
[----:B------:R-:W-:-:S03]  /*ade0*/  F2FP.BF16.F32.PACK_AB R239, R111, R239 ;  /* 0x000000ef6fef723e */ /* 0x000fc600000010ff */
[----:B------:R-:W3:Y:S04]  /*adf0*/  LDL.LU R110, [R1+0x70c] ;  /* 0x00070c00016e7983 */ /* 0x000ee80000300800 */
[----:B------:R-:W3:Y:S01]  /*ae00*/  LDL.LU R111, [R1+0x708] ;  /* 0x00070800016f7983 */ /* 0x000ee20000300800 */
[----:B-1----:R-:W-:-:S03]  /*ae10*/  LOP3.LUT R0, R0, 0x10, R245, 0x78, !PT ;  /* 0x0000001000007812 */ /* 0x002fc600078e78f5 */
[----:B------:R-:W3:Y:S01]  /*ae20*/  LDL.LU R245, [R1+0x1e8] ;  /* 0x0001e80001f57983 */ /* 0x000ee20000300800 */
[----:B--2---:R-:W-:Y:S01]  /*ae30*/  F2FP.BF16.F32.PACK_AB R246, R113, R246 ;  /* 0x000000f671f6723e */ /* 0x004fe200000010ff */
[----:B------:R-:W-:Y:S02]  /*ae40*/  IMAD.MOV.U32 R28, RZ, RZ, R114 ;  /* 0x000000ffff1c7224 */ /* 0x000fe400078e0072 */
[----:B------:R-:W-:Y:S01]  /*ae50*/  IMAD.MOV.U32 R29, RZ, RZ, R115 ;  /* 0x000000ffff1d7224 */ /* 0x000fe200078e0073 */
[----:B------:R-:W-:Y:S01]  /*ae60*/  F2FP.BF16.F32.PACK_AB R34, R37, R36 ;  /* 0x000000242522723e */ /* 0x000fe200000010ff */
[----:B------:R-:W-:Y:S02]  /*ae70*/  IMAD.MOV.U32 R30, RZ, RZ, R116 ;  /* 0x000000ffff1e7224 */ /* 0x000fe400078e0074 */
[----:B------:R-:W-:Y:S01]  /*ae80*/  IMAD.MOV.U32 R31, RZ, RZ, R117 ;  /* 0x000000ffff1f7224 */ /* 0x000fe200078e0075 */
[----:B------:R-:W-:Y:S01]  /*ae90*/  F2FP.BF16.F32.PACK_AB R35, R39, R38 ;  /* 0x000000262723723e */ /* 0x000fe200000010ff */
[----:B------:R-:W-:Y:S01]  /*aea0*/  IMAD.MOV.U32 R36, RZ, RZ, R118 ;  /* 0x000000ffff247224 */ /* 0x000fe200078e0076 */
[----:B------:R-:W-:Y:S01]  /*aeb0*/  F2FP.BF16.F32.PACK_AB R41, R43, R42 ;  /* 0x0000002a2b29723e */ /* 0x000fe200000010ff */
[----:B------:R-:W-:Y:S01]  /*aec0*/  IMAD.MOV.U32 R37, RZ, RZ, R119 ;  /* 0x000000ffff257224 */ /* 0x000fe200078e0077 */
[----:B------:R-:W-:Y:S01]  /*aed0*/  F2FP.BF16.F32.PACK_AB R42, R45, R44 ;  /* 0x0000002c2d2a723e */ /* 0x000fe200000010ff */
[----:B------:R-:W-:-:S02]  /*aee0*/  IMAD.MOV.U32 R38, RZ, RZ, R120 ;  /* 0x000000ffff267224 */ /* 0x000fc400078e0078 */
[----:B------:R-:W-:Y:S01]  /*aef0*/  IMAD.MOV.U32 R39, RZ, RZ, R121 ;  /* 0x000000ffff277224 */ /* 0x000fe200078e0079 */
[----:B------:R-:W-:Y:S01]  /*af00*/  F2FP.BF16.F32.PACK_AB R43, R47, R46 ;  /* 0x0000002e2f2b723e */ /* 0x000fe200000010ff */
[----:B------:R-:W-:Y:S01]  /*af10*/  IMAD.MOV.U32 R44, RZ, RZ, R122 ;  /* 0x000000ffff2c7224 */ /* 0x000fe200078e007a */
[----:B------:R-:W-:Y:S01]  /*af20*/  F2FP.BF16.F32.PACK_AB R48, R49, R48 ;  /* 0x000000303130723e */ /* 0x000fe200000010ff */
[----:B------:R-:W-:Y:S01]  /*af30*/  IMAD.MOV.U32 R45, RZ, RZ, R123 ;  /* 0x000000ffff2d7224 */ /* 0x000fe200078e007b */
[----:B------:R-:W-:Y:S01]  /*af40*/  F2FP.BF16.F32.PACK_AB R49, R51, R50 ;  /* 0x000000323331723e */ /* 0x000fe200000010ff */
[----:B------:R-:W-:Y:S01]  /*af50*/  IMAD.MOV.U32 R46, RZ, RZ, R124 ;  /* 0x000000ffff2e7224 */ /* 0x000fe200078e007c */
[----:B----4-:R-:W-:Y:S01]  /*af60*/  F2FP.BF16.F32.PACK_AB R50, R53, R52 ;  /* 0x000000343532723e */ /* 0x010fe200000010ff */
[----:B------:R-:W-:Y:S01]  /*af70*/  IMAD.MOV.U32 R47, RZ, RZ, R125 ;  /* 0x000000ffff2f7224 */ /* 0x000fe200078e007d */
[----:B---3--:R-:W-:Y:S01]  /*af80*/  F2FP.BF16.F32.PACK_AB R51, R55, R54 ;  /* 0x000000363733723e */ /* 0x008fe200000010ff */
[----:B------:R-:W-:Y:S01]  /*af90*/  IMAD.MOV.U32 R52, RZ, RZ, R126 ;  /* 0x000000ffff347224 */ /* 0x000fe200078e007e */
[----:B------:R-:W-:Y:S01]  /*afa0*/  F2FP.BF16.F32.PACK_AB R56, R57, R56 ;  /* 0x000000383938723e */ /* 0x000fe200000010ff */
[----:B------:R-:W-:Y:S01]  /*afb0*/  IMAD.MOV.U32 R53, RZ, RZ, R127 ;  /* 0x000000ffff357224 */ /* 0x000fe200078e007f */
[----:B------:R-:W-:Y:S01]  /*afc0*/  F2FP.BF16.F32.PACK_AB R57, R59, R58 ;  /* 0x0000003a3b39723e */ /* 0x000fe200000010ff */
[----:B------:R-:W-:Y:S01]  /*afd0*/  IMAD.MOV.U32 R54, RZ, RZ, R128 ;  /* 0x000000ffff367224 */ /* 0x000fe200078e0080 */
[----:B------:R-:W-:Y:S01]  /*afe0*/  F2FP.BF16.F32.PACK_AB R58, R61, R60 ;  /* 0x0000003c3d3a723e */ /* 0x000fe200000010ff */
[----:B------:R-:W-:Y:S01]  /*aff0*/  IMAD.MOV.U32 R55, RZ, RZ, R129 ;  /* 0x000000ffff377224 */ /* 0x000fe200078e0081 */
[----:B------:R-:W-:Y:S01]  /*b000*/  F2FP.BF16.F32.PACK_AB R59, R63, R62 ;  /* 0x0000003e3f3b723e */ /* 0x000fe200000010ff */
[----:B------:R-:W-:-:S02]  /*b010*/  IMAD.MOV.U32 R60, RZ, RZ, R130 ;  /* 0x000000ffff3c7224 */ /* 0x000fc400078e0082 */
[----:B------:R-:W-:Y:S02]  /*b020*/  IMAD.MOV.U32 R61, RZ, RZ, R131 ;  /* 0x000000ffff3d7224 */ /* 0x000fe400078e0083 */
[----:B------:R-:W-:Y:S01]  /*b030*/  IMAD.MOV.U32 R62, RZ, RZ, R132 ;  /* 0x000000ffff3e7224 */ /* 0x000fe200078e0084 */
[----:B------:R-:W-:Y:S01]  /*b040*/  F2FP.BF16.F32.PACK_AB R64, R65, R64 ;  /* 0x000000404140723e */ /* 0x000fe200000010ff */
[----:B------:R-:W-:Y:S01]  /*b050*/  IMAD.MOV.U32 R63, RZ, RZ, R133 ;  /* 0x000000ffff3f7224 */ /* 0x000fe200078e0085 */
[----:B------:R-:W-:Y:S02]  /*b060*/  F2FP.BF16.F32.PACK_AB R65, R67, R66 ;  /* 0x000000424341723e */ /* 0x000fe400000010ff */
[----:B------:R-:W-:Y:S01]  /*b070*/  F2FP.BF16.F32.PACK_AB R66, R69, R68 ;  /* 0x000000444542723e */ /* 0x000fe200000010ff */
[----:B------:R-:W-:Y:S02]  /*b080*/  IMAD.MOV.U32 R68, RZ, RZ, R134 ;  /* 0x000000ffff447224 */ /* 0x000fe400078e0086 */
[----:B------:R-:W-:Y:S01]  /*b090*/  IMAD.MOV.U32 R69, RZ, RZ, R135 ;  /* 0x000000ffff457224 */ /* 0x000fe200078e0087 */
[----:B------:R-:W-:Y:S01]  /*b0a0*/  F2FP.BF16.F32.PACK_AB R67, R71, R70 ;  /* 0x000000464743723e */ /* 0x000fe200000010ff */
[----:B------:R-:W-:-:S02]  /*b0b0*/  IMAD.MOV.U32 R70, RZ, RZ, R136 ;  /* 0x000000ffff467224 */ /* 0x000fc400078e0088 */
[----:B------:R-:W-:Y:S01]  /*b0c0*/  IMAD.MOV.U32 R71, RZ, RZ, R137 ;  /* 0x000000ffff477224 */ /* 0x000fe200078e0089 */
[----:B------:R-:W-:Y:S02]  /*b0d0*/  F2FP.BF16.F32.PACK_AB R72, R73, R72 ;  /* 0x000000484948723e */ /* 0x000fe400000010ff */
        /* <DEDUP_REMOVED lines=25> */
[----:B------:R-:W-:Y:S02]  /*b270*/  F2FP.BF16.F32.PACK_AB R98, R101, R100 ;  /* 0x000000646562723e */ /* 0x000fe400000010ff */
[----:B------:R-:W-:Y:S02]  /*b280*/  F2FP.BF16.F32.PACK_AB R245, R112, R245 ;  /* 0x000000f570f5723e */ /* 0x000fe400000010ff */
[----:B------:R-:W2:Y:S04]  /*b290*/  LDL.LU R112, [R1+0x704] ;  /* 0x0007040001707983 */ /* 0x000ea80000300800 */
[----:B------:R-:W2:Y:S04]  /*b2a0*/  LDL.LU R113, [R1+0x700] ;  /* 0x0007000001717983 */ /* 0x000ea80000300800 */
[----:B------:R-:W3:Y:S04]  /*b2b0*/  LDL.LU R114, [R1+0x6fc] ;  /* 0x0006fc0001727983 */ /* 0x000ee80000300800 */
[----:B------:R-:W3:Y:S04]  /*b2c0*/  LDL.LU R115, [R1+0x6f8] ;  /* 0x0006f80001737983 */ /* 0x000ee80000300800 */
[----:B------:R-:W4:Y:S04]  /*b2d0*/  LDL.LU R116, [R1+0x6f4] ;  /* 0x0006f40001747983 */ /* 0x000f280000300800 */
[----:B------:R-:W4:Y:S04]  /*b2e0*/  LDL.LU R117, [R1+0x6f0] ;  /* 0x0006f00001757983 */ /* 0x000f280000300800 */
[----:B------:R-:W4:Y:S04]  /*b2f0*/  LDL.LU R118, [R1+0x6ec] ;  /* 0x0006ec0001767983 */ /* 0x000f280000300800 */
[----:B------:R-:W4:Y:S04]  /*b300*/  LDL.LU R119, [R1+0x6e8] ;  /* 0x0006e80001777983 */ /* 0x000f280000300800 */
        /* <DEDUP_REMOVED lines=31> */
[----:B------:R-:W-:-:S02]  /*b500*/  F2FP.BF16.F32.PACK_AB R247, R2, R247 ;  /* 0x000000f702f7723e */ /* 0x000fc400000010ff */
[----:B------:R-:W1:Y:S01]  /*b510*/  S2R R2, SR_TID.X ;  /* 0x0000000000027919 */ /* 0x000e620000002100 */
[----:B------:R-:W-:Y:S01]  /*b520*/  F2FP.BF16.F32.PACK_AB R99, R103, R102 ;  /* 0x000000666763723e */ /* 0x000fe200000010ff */
[----:B------:R-:W-:Y:S02]  /*b530*/  IMAD.MOV.U32 R101, RZ, RZ, R150 ;  /* 0x000000ffff657224 */ /* 0x000fe400078e0096 */
[----:B------:R-:W-:Y:S01]  /*b540*/  IMAD.MOV.U32 R102, RZ, RZ, R151 ;  /* 0x000000ffff667224 */ /* 0x000fe200078e0097 */
[----:B------:R-:W4:Y:S01]  /*b550*/  LDL.LU R150, [R1+0x66c] ;  /* 0x00066c0001967983 */ /* 0x000f220000300800 */
[----:B------:R-:W-:-:S03]  /*b560*/  IMAD.MOV.U32 R103, RZ, RZ, R3 ;  /* 0x000000ffff677224 */ /* 0x000fc600078e0003 */
[----:B------:R-:W4:Y:S01]  /*b570*/  LDL.LU R151, [R1+0x668] ;  /* 0x0006680001977983 */ /* 0x000f220000300800 */
[----:B-1----:R-:W-:-:S05]  /*b580*/  IMAD.SHL.U32 R2, R2, 0x40, RZ ;  /* 0x0000004002027824 */ /* 0x002fca00078e00ff */
[----:B------:R-:W-:-:S05]  /*b590*/  LOP3.LUT R0, R0, 0x1800, R2, 0xf8, !PT ;  /* 0x0000180000007812 */ /* 0x000fca00078ef802 */
[C---:B------:R-:W-:Y:S01]  /*b5a0*/  VIADD R2, R0.reuse, UR59 ;  /* 0x0000003b00027c36 */ /* 0x040fe20008000000 */
[----:B------:R-:W-:-:S05]  /*b5b0*/  LOP3.LUT R3, R0, 0x20, RZ, 0x3c, !PT ;  /* 0x0000002000037812 */ /* 0x000fca00078e3cff */
[----:B------:R-:W-:Y:S01]  /*b5c0*/  VIADD R3, R3, UR59 ;  /* 0x0000003b03037c36 */ /* 0x000fe20008000000 */
[----:B--2---:R-:W-:Y:S02]  /*b5d0*/  F2FP.BF16.F32.PACK_AB R120, R121, R120 ;  /* 0x000000787978723e */ /* 0x004fe400000010ff */
[----:B---3--:R-:W-:Y:S02]  /*b5e0*/  F2FP.BF16.F32.PACK_AB R121, R123, R122 ;  /* 0x0000007a7b79723e */ /* 0x008fe400000010ff */
[----:B----4-:R-:W-:Y:S02]  /*b5f0*/  F2FP.BF16.F32.PACK_AB R122, R125, R124 ;  /* 0x0000007c7d7a723e */ /* 0x010fe400000010ff */
[----:B------:R-:W-:Y:S01]  /*b600*/  F2FP.BF16.F32.PACK_AB R123, R127, R126 ;  /* 0x0000007e7f7b723e */ /* 0x000fe200000010ff */
[----:B------:R-:W-:Y:S04]  /*b610*/  STSM.16.M88.4 [R2], R100 ;  /* 0x0000006402007844 */ /* 0x000fe80000000200 */
[----:B------:R-:W-:Y:S04]  /*b620*/  STSM.16.M88.4 [R2+0x8000], R92 ;  /* 0x0080005c02007844 */ /* 0x000fe80000000200 */
        /* <DEDUP_REMOVED lines=14> */
[----:B------:R1:W-:Y:S04]  /*b710*/  STSM.16.M88.4 [R3], R60 ;  /* 0x0000003c03007844 */ /* 0x0003e80000000200 */
[----:B------:R-:W-:Y:S04]  /*b720*/  STSM.16.M88.4 [R3+0x8000], R52 ;  /* 0x0080003403007844 */ /* 0x000fe80000000200 */
[----:B-1----:R-:W2:Y:S04]  /*b730*/  LDL.LU R60, [R1+0x420] ;  /* 0x00042000013c7983 */ /* 0x002ea80000300800 */
[----:B------:R-:W2:Y:S04]  /*b740*/  LDL.LU R61, [R1+0x424] ;  /* 0x00042400013d7983 */ /* 0x000ea80000300800 */
        /* <DEDUP_REMOVED lines=8> */
[----:B------:R-:W4:Y:S04]  /*b7d0*/  LDL.LU R86, [R1+0x638] ;  /* 0x0006380001567983 */ /* 0x000f280000300800 */
[----:B------:R-:W4:Y:S04]  /*b7e0*/  LDL.LU R87, [R1+0x63c] ;  /* 0x00063c0001577983 */ /* 0x000f280000300800 */
[----:B------:R-:W2:Y:S04]  /*b7f0*/  LDL.LU R76, [R1+0x4a0] ;  /* 0x0004a000014c7983 */ /* 0x000ea80000300800 */
[----:B------:R-:W-:Y:S04]  /*b800*/  STSM.16.M88.4 [R3+0x10000], R44 ;  /* 0x0100002c03007844 */ /* 0x000fe80000000200 */
[----:B------:R-:W2:Y:S04]  /*b810*/  LDL.LU R77, [R1+0x4a4] ;  /* 0x0004a400014d7983 */ /* 0x000ea80000300800 */
[----:B------:R-:W-:Y:S04]  /*b820*/  STSM.16.M88.4 [R3+0x18000], R36 ;  /* 0x0180002403007844 */ /* 0x000fe80000000200 */
[----:B------:R-:W2:Y:S04]  /*b830*/  LDL.LU R78, [R1+0x4a8] ;  /* 0x0004a800014e7983 */ /* 0x000ea80000300800 */
[----:B------:R1:W-:Y:S04]  /*b840*/  STSM.16.M88.4 [R3+0x2000], R28 ;  /* 0x0020001c03007844 */ /* 0x0003e80000000200 */
[----:B------:R-:W2:Y:S04]  /*b850*/  LDL.LU R79, [R1+0x4ac] ;  /* 0x0004ac00014f7983 */ /* 0x000ea80000300800 */
[----:B-1----:R-:W3:Y:S01]  /*b860*/  LDL.LU R28, [R1+0x410] ;  /* 0x00041000011c7983 */ /* 0x002ee20000300800 */
[----:B------:R-:W-:-:S03]  /*b870*/  IMAD.MOV.U32 R31, RZ, RZ, R252 ;  /* 0x000000ffff1f7224 */ /* 0x000fc600078e00fc */
[----:B------:R-:W3:Y:S04]  /*b880*/  LDL.LU R29, [R1+0x414] ;  /* 0x00041400011d7983 */ /* 0x000ee80000300800 */
[----:B------:R-:W3:Y:S04]  /*b890*/  LDL.LU R30, [R1+0x418] ;  /* 0x00041800011e7983 */ /* 0x000ee80000300800 */
[----:B------:R-:W4:Y:S04]  /*b8a0*/  LDL.LU R252, [R1+0x664] ;  /* 0x0006640001fc7983 */ /* 0x000f280000300800 */
[----:B------:R-:W3:Y:S04]  /*b8b0*/  LDL.LU R36, [R1+0x450] ;  /* 0x0004500001247983 */ /* 0x000ee80000300800 */
[----:B------:R-:W3:Y:S04]  /*b8c0*/  LDL.LU R37, [R1+0x454] ;  /* 0x0004540001257983 */ /* 0x000ee80000300800 */
[----:B------:R-:W3:Y:S04]  /*b8d0*/  LDL.LU R38, [R1+0x458] ;  /* 0x0004580001267983 */ /* 0x000ee80000300800 */
[----:B------:R-:W3:Y:S04]  /*b8e0*/  LDL.LU R39, [R1+0x45c] ;  /* 0x00045c0001277983 */ /* 0x000ee80000300800 */
[----:B------:R-:W3:Y:S01]  /*b8f0*/  LDL.LU R44, [R1+0x490] ;  /* 0x00049000012c7983 */ /* 0x000ee20000300800 */
[----:B----4-:R-:W-:-:S03]  /*b900*/  IMAD.MOV.U32 R45, RZ, RZ, R252 ;  /* 0x000000ffff2d7224 */ /* 0x010fc600078e00fc */
[----:B------:R-:W4:Y:S04]  /*b910*/  LDL.LU R252, [R1+0x660] ;  /* 0x0006600001fc7983 */ /* 0x000f280000300800 */
[----:B------:R-:W4:Y:S04]  /*b920*/  LDL.LU R46, [R1+0x498] ;  /* 0x00049800012e7983 */ /* 0x000f280000300800 */
[----:B------:R-:W4:Y:S04]  /*b930*/  LDL.LU R47, [R1+0x49c] ;  /* 0x00049c00012f7983 */ /* 0x000f280000300800 */
[----:B------:R-:W4:Y:S04]  /*b940*/  LDL.LU R52, [R1+0x620] ;  /* 0x0006200001347983 */ /* 0x000f280000300800 */
[----:B------:R-:W4:Y:S04]  /*b950*/  LDL.LU R53, [R1+0x624] ;  /* 0x0006240001357983 */ /* 0x000f280000300800 */
[----:B------:R-:W4:Y:S01]  /*b960*/  LDL.LU R54, [R1+0x628] ;  /* 0x0006280001367983 */ /* 0x000f220000300800 */
[----:B------:R-:W-:-:S03]  /*b970*/  LOP3.LUT R8, R0, 0x40, RZ, 0x3c, !PT ;  /* 0x0000004000087812 */ /* 0x000fc600078e3cff */
[----:B------:R-:W-:Y:S01]  /*b980*/  STSM.16.M88.4 [R3+0xa000], R224 ;  /* 0x00a000e003007844 */ /* 0x000fe20000000200 */
[----:B------:R-:W-:-:S03]  /*b990*/  F2FP.BF16.F32.PACK_AB R128, R129, R128 ;  /* 0x000000808180723e */ /* 0x000fc600000010ff */
[----:B------:R-:W-:Y:S01]  /*b9a0*/  STSM.16.M88.4 [R3+0x12000], R192 ;  /* 0x012000c003007844 */ /* 0x000fe20000000200 */
[----:B------:R-:W-:-:S03]  /*b9b0*/  F2FP.BF16.F32.PACK_AB R129, R131, R130 ;  /* 0x000000828381723e */ /* 0x000fc600000010ff */
[----:B------:R-:W-:Y:S01]  /*b9c0*/  STSM.16.M88.4 [R3+0x1a000], R160 ;  /* 0x01a000a003007844 */ /* 0x000fe20000000200 */
[----:B------:R-:W-:-:S03]  /*b9d0*/  F2FP.BF16.F32.PACK_AB R130, R133, R132 ;  /* 0x000000848582723e */ /* 0x000fc600000010ff */
[----:B------:R-:W-:Y:S01]  /*b9e0*/  STSM.16.M88.4 [R3+0x4000], R4 ;  /* 0x0040000403007844 */ /* 0x000fe20000000200 */
[----:B------:R-:W-:Y:S01]  /*b9f0*/  F2FP.BF16.F32.PACK_AB R131, R135, R134 ;  /* 0x000000868783723e */ /* 0x000fe200000010ff */
[----:B------:R-:W-:Y:S02]  /*ba00*/  VIADD R8, R8, UR59 ;  /* 0x0000003b08087c36 */ /* 0x000fe40008000000 */
[----:B------:R-:W-:Y:S04]  /*ba10*/  STSM.16.M88.4 [R3+0xc000], R164 ;  /* 0x00c000a403007844 */ /* 0x000fe80000000200 */
[----:B------:R-:W-:Y:S04]  /*ba20*/  STSM.16.M88.4 [R3+0x14000], R196 ;  /* 0x014000c403007844 */ /* 0x000fe80000000200 */
[----:B------:R-:W-:Y:S04]  /*ba30*/  STSM.16.M88.4 [R3+0x1c000], R228 ;  /* 0x01c000e403007844 */ /* 0x000fe80000000200 */
[----:B------:R-:W-:Y:S04]  /*ba40*/  STSM.16.M88.4 [R3+0x6000], R32 ;  /* 0x0060002003007844 */ /* 0x000fe80000000200 */
[----:B------:R-:W-:Y:S04]  /*ba50*/  STSM.16.M88.4 [R3+0xe000], R64 ;  /* 0x00e0004003007844 */ /* 0x000fe80000000200 */
[----:B------:R-:W-:Y:S04]  /*ba60*/  STSM.16.M88.4 [R3+0x16000], R96 ;  /* 0x0160006003007844 */ /* 0x000fe80000000200 */
[----:B------:R-:W-:Y:S04]  /*ba70*/  STSM.16.M88.4 [R3+0x1e000], R128 ;  /* 0x01e0008003007844 */ /* 0x000fe80000000200 */
[----:B------:R-:W-:Y:S04]  /*ba80*/  STSM.16.M88.4 [R8], R84 ;  /* 0x0000005408007844 */ /* 0x000fe80000000200 */
[----:B--2---:R-:W-:Y:S04]  /*ba90*/  STSM.16.M88.4 [R8+0x8000], R76 ;  /* 0x0080004c08007844 */ /* 0x004fe80000000200 */
[----:B---3--:R-:W-:Y:S01]  /*baa0*/  STSM.16.M88.4 [R8+0x10000], R68 ;  /* 0x0100004408007844 */ /* 0x008fe20000000200 */
        /* <DEDUP_REMOVED lines=8> */
[----:B------:R-:W-:-:S03]  /*bb30*/  F2FP.BF16.F32.PACK_AB R106, R109, R108 ;  /* 0x0000006c6d6a723e */ /* 0x000fc600000010ff */
[----:B------:R-:W-:Y:S01]  /*bb40*/  STSM.16.M88.4 [R8+0x1a000], R152 ;  /* 0x01a0009808007844 */ /* 0x000fe20000000200 */
[----:B------:R-:W-:Y:S02]  /*bb50*/  F2FP.BF16.F32.PACK_AB R107, R111, R110 ;  /* 0x0000006e6f6b723e */ /* 0x000fe400000010ff */
[----:B------:R-:W-:Y:S01]  /*bb60*/  F2FP.BF16.F32.PACK_AB R137, R139, R138 ;  /* 0x0000008a8b89723e */ /* 0x000fe200000010ff */
[----:B------:R-:W-:Y:S01]  /*bb70*/  STSM.16.M88.4 [R8+0x4000], R12 ;  /* 0x0040000c08007844 */ /* 0x000fe20000000200 */
[----:B------:R-:W-:Y:S01]  /*bb80*/  F2FP.BF16.F32.PACK_AB R138, R141, R140 ;  /* 0x0000008c8d8a723e */ /* 0x000fe200000010ff */
[----:B------:R-:W-:Y:S01]  /*bb90*/  VIADD R0, R0, UR59 ;  /* 0x0000003b00007c36 */ /* 0x000fe20008000000 */
[----:B------:R-:W-:Y:S01]  /*bba0*/  F2FP.BF16.F32.PACK_AB R139, R143, R142 ;  /* 0x0000008e8f8b723e */ /* 0x000fe200000010ff */
[----:B------:R-:W-:Y:S04]  /*bbb0*/  STSM.16.M88.4 [R8+0xc000], R172 ;  /* 0x00c000ac08007844 */ /* 0x000fe80000000200 */
[----:B------:R-:W-:Y:S04]  /*bbc0*/  STSM.16.M88.4 [R8+0x14000], R204 ;  /* 0x014000cc08007844 */ /* 0x000fe80000000200 */
[----:B------:R-:W-:Y:S04]  /*bbd0*/  STSM.16.M88.4 [R8+0x1c000], R236 ;  /* 0x01c000ec08007844 */ /* 0x000fe80000000200 */
[----:B------:R-:W-:Y:S04]  /*bbe0*/  STSM.16.M88.4 [R8+0x6000], R40 ;  /* 0x0060002808007844 */ /* 0x000fe80000000200 */
[----:B------:R-:W-:Y:S04]  /*bbf0*/  STSM.16.M88.4 [R8+0xe000], R72 ;  /* 0x00e0004808007844 */ /* 0x000fe80000000200 */
[----:B------:R-:W-:Y:S04]  /*bc00*/  STSM.16.M88.4 [R8+0x16000], R104 ;  /* 0x0160006808007844 */ /* 0x000fe80000000200 */
[----:B------:R-:W-:Y:S01]  /*bc10*/  STSM.16.M88.4 [R8+0x1e000], R136 ;  /* 0x01e0008808007844 */ /* 0x000fe20000000200 */
[----:B------:R-:W-:-:S02]  /*bc20*/  F2FP.BF16.F32.PACK_AB R112, R113, R112 ;  /* 0x000000707170723e */ /* 0x000fc400000010ff */
[----:B------:R-:W-:Y:S02]  /*bc30*/  F2FP.BF16.F32.PACK_AB R113, R115, R114 ;  /* 0x000000727371723e */ /* 0x000fe400000010ff */
[----:B------:R-:W-:Y:S02]  /*bc40*/  F2FP.BF16.F32.PACK_AB R144, R145, R144 ;  /* 0x000000909190723e */ /* 0x000fe400000010ff */
[----:B------:R-:W-:Y:S02]  /*bc50*/  F2FP.BF16.F32.PACK_AB R114, R117, R116 ;  /* 0x000000747572723e */ /* 0x000fe400000010ff */
[----:B------:R-:W-:Y:S02]  /*bc60*/  F2FP.BF16.F32.PACK_AB R115, R119, R118 ;  /* 0x000000767773723e */ /* 0x000fe400000010ff */
[----:B------:R-:W-:Y:S02]  /*bc70*/  F2FP.BF16.F32.PACK_AB R145, R147, R146 ;  /* 0x000000929391723e */ /* 0x000fe400000010ff */
[----:B------:R-:W-:-:S02]  /*bc80*/  F2FP.BF16.F32.PACK_AB R146, R149, R148 ;  /* 0x000000949592723e */ /* 0x000fc400000010ff */
[----:B------:R-:W-:Y:S01]  /*bc90*/  F2FP.BF16.F32.PACK_AB R147, R151, R150 ;  /* 0x000000969793723e */ /* 0x000fe200000010ff */
[----:B------:R-:W-:-:S04]  /*bca0*/  ULOP3.LUT UR57, UR57, 0x3, URZ, 0xc0, !UPT ;  /* 0x0000000339397892 */ /* 0x000fc8000f8ec03f */
[----:B------:R-:W-:Y:S02]  /*bcb0*/  ULEA UR56, UR57, UR59, 0xf ;  /* 0x0000003b39387291 */ /* 0x000fe4000f8e783f */
[----:B------:R-:W-:-:S03]  /*bcc0*/  ULEA UR57, UR57, UR58, 0x6 ;  /* 0x0000003a39397291 */ /* 0x000fc6000f8e303f */
[----:B------:R-:W-:Y:S01]  /*bcd0*/  UMOV UR58, UR11 ;  /* 0x0000000b003a7c82 */ /* 0x000fe20008000000 */
[----:B------:R-:W-:Y:S01]  /*bce0*/  ELECT P0, URZ, PT ;  /* 0x00000000003f782f */ /* 0x000fe20003800000 */
[----:B----4-:R-:W-:-:S05]  /*bcf0*/  IMAD.MOV.U32 R55, RZ, RZ, R252 ;  /* 0x000000ffff377224 */ /* 0x010fca00078e00fc */
        /* <DEDUP_REMOVED lines=15> */
[----:B------:R-:W-:Y:S01]  /*bdf0*/  STSM.16.M88.4 [R0+0x1e000], R144 ;  /* 0x01e0009000007844 */ /* 0x000fe20000000200 */
[----:B------:R1:W-:Y:S06]  /*be00*/  MEMBAR.ALL.CTA ;  /* 0x0000000000007992 */ /* 0x0003ec0000008000 */
[----:B-1----:R-:W1:Y:S02]  /*be10*/  FENCE.VIEW.ASYNC.S ;  /* 0x00000000000073c6 */ /* 0x002e640000000000 */
[----:B-1----:R-:W-:Y:S06]  /*be20*/  BAR.SYNC.DEFER_BLOCKING 0x0 ;  /* 0x0000000000007b1d */ /* 0x002fec0000010000 */
[----:B------:R1:W-:Y:S01]  /*be30*/  UTMASTG.2D [UR56], [UR52] ;  /* 0x00000038340073b5 */ /* 0x0003e20008008000 */
[----:B------:R0:W-:Y:S01]  /*be40*/  UTMACMDFLUSH ;  /* 0x00000000000079b7 */ /* 0x0001e20000000000 */
[----:B------:R-:W-:-:S04]  /*be50*/  DEPBAR.LE SB0, 0x0 ;  /* 0x000080000000791a */ /* 0x000fc80000000000 */
[----:B------:R-:W-:Y:S06]  /*be60*/  BAR.SYNC.DEFER_BLOCKING 0x0 ;  /* 0x0000000000007b1d */ /* 0x000fec0000010000 */
[----:B-1----:R-:W-:Y:S05]  /*be70*/  EXIT ;  /* 0x000000000000794d */ /* 0x002fea0003800000 */
.L_x_48:
[----:B------:R-:W2:Y:S02]  /*be80*/  SYNCS.PHASECHK.TRANS64.TRYWAIT P0, [UR20+0x60000], R2 ;  /* 0x06000002ff0075a7 */ /* 0x000ea40008000154 */
[----:B--2---:R-:W-:Y:S05]  /*be90*/  @!P0 BRA `(.L_x_48) ;  /* 0xfffffffc00f88947 */ /* 0x004fea000383ffff */
[----:B------:R-:W-:Y:S05]  /*bea0*/  BRA `(.L_x_50) ;  /* 0xffffff8c00f47947 */ /* 0x000fea000383ffff */
.L_x_51:
[----:B------:R-:W-:-:S00]  /*beb0*/  BRA `(.L_x_51) ;  /* 0xfffffffc00fc7947 */ /* 0x000fc0000383ffff */
[----:B------:R-:W-:-:S00]  /*bec0*/  NOP ;  /* 0x0000000000007918 */ /* 0x000fc00000000000 */
        /* <DEDUP_REMOVED lines=11> */
.L_x_52:


//--------------------- .nv.shared.gluon_wgmma    --------------------------
	.section	.nv.shared.gluon_wgmma,"aw",@nobits
	.sectionflags	@""
	.align	16
	.zero		1024


//--------------------- .nv.shared.reserved.0     --------------------------
	.section	.nv.shared.reserved.0,"aw",@nobits
	.weak		__nv_reservedSMEM_offset_0_alias
	.size		__nv_reservedSMEM_offset_0_alias, 0, 0
	.other		__nv_reservedSMEM_offset_0_alias,@"STO_CUDA_RESERVED_SHARED STV_DEFAULT"
__nv_reservedSMEM_offset_0_alias:
	.zero		0


//--------------------- .nv.constant0.gluon_wgmma --------------------------
	.section	.nv.constant0.gluon_wgmma,"a",@progbits
	.sectionflags	@""
	.align	4
.nv.constant0.gluon_wgmma:
	.zero		608


//--------------------- SYMBOLS --------------------------

	.type		.nv.reservedSmem.offset0,@object
	.size		.nv.reservedSmem.offset0,0x4
